def attn_fwd(
    Q,
    K,
    V,
    Out,
    Lse,
    sm_scale,
    stride_qz,
    stride_qh,
    stride_qm,
    stride_qk,
    stride_kz,
    stride_kh,
    stride_kn,
    stride_kk,
    stride_vz,
    stride_vh,
    stride_vn,
    stride_vk,
    stride_oz,
    stride_oh,
    stride_om,
    stride_ok,
    seqlen_q,
    seqlen_k,
    BLOCK_M: tl.constexpr,
    BLOCK_N: tl.constexpr,
    HEAD_DIM: tl.constexpr,
    CAUSAL: tl.constexpr,
):
    start_m = tl.program_id(0)
    off_hz = tl.program_id(1)
    q_off = off_hz * stride_qh
    k_off = off_hz * stride_kh
    v_off = off_hz * stride_vh
    offs_m = start_m * BLOCK_M + tl.arange(0, BLOCK_M)
    offs_d = tl.arange(0, HEAD_DIM)
    offs_n = tl.arange(0, BLOCK_N)
    q_ptrs = Q + q_off + offs_m[:, None] * stride_qm + offs_d[None, :] * stride_qk
    k_ptrs = K + k_off + offs_d[:, None] * stride_kk + offs_n[None, :] * stride_kn
    v_ptrs = V + v_off + offs_n[:, None] * stride_vn + offs_d[None, :] * stride_vk
    m_i = tl.full([BLOCK_M], float("-inf"), dtype=tl.float32)
    l_i = tl.zeros([BLOCK_M], dtype=tl.float32) + 1.0
    acc = tl.zeros([BLOCK_M, HEAD_DIM], dtype=tl.float32)
    q = tl.load(q_ptrs)
    acc, l_i, m_i = _attn_fwd_inner(
        acc,
        l_i,
        m_i,
        q,
        k_ptrs,
        v_ptrs,
        sm_scale,
        stride_kn,
        stride_vn,
        start_m,
        seqlen_k,
        BLOCK_M,
        BLOCK_N,
        HEAD_DIM,
        CAUSAL,
    )
    acc = acc / l_i[:, None]
    lse = m_i + tl.math.log2(l_i) / 1.4426950408889634
    o_ptrs = (
        Out
        + off_hz * stride_oh
        + offs_m[:, None] * stride_om
        + offs_d[None, :] * stride_ok
    )
    tl.store(o_ptrs, acc.to(Out.dtype.element_ty))
    tl.store(Lse + off_hz * seqlen_q + offs_m, lse)

# config = {"BLOCK_M": 64, "BLOCK_N": 32, "HEAD_DIM": 128, "arch": "sm_90", "causal": false, "dtype": "fp16", "num_stages": 2, "num_warps": 4}
# arch = sm_90


// ===== COMPILED SASS (sm_90a) =====

	.target	sm_90a

	.elftype	@"ET_EXEC"


//--------------------- .note.nv.tkinfo           --------------------------
	.section	.note.nv.tkinfo,"",@"SHT_NOTE"
	.sectionflags	@"SHF_NOTE_NV_TKINFO"
	.tkinfo
        /*0018*/ 	.word	0x00000002
        /*0030*/ 	.string	""
        /*0030*/ 	.string	"ptxas"
        /*0030*/ 	.string	"Cuda compilation tools, release 13.0, V13.0.88"
        /*0030*/ 	.string	"Build cuda_13.0.r13.0/compiler.36424714_0"
        /*0030*/ 	.string	"-v  -suppress-debug-info  -lineinfo  -arch sm_90a "



//--------------------- .note.nv.cuinfo           --------------------------
	.section	.note.nv.cuinfo,"",@"SHT_NOTE"
	.sectionflags	@"SHF_NOTE_NV_CUINFO"
        /*0018*/ 	.short	0x0002
        /*001a*/ 	.short	0x005a
        /*001c*/ 	.short	0x0082
	.zero		2


//--------------------- .nv.info                  --------------------------
	.section	.nv.info,"",@"SHT_CUDA_INFO"
	.align	4


	//----- nvinfo : EIATTR_REGCOUNT
	.align		4
        /*0000*/ 	.byte	0x04, 0x2f
        /*0002*/ 	.short	(.L_2 - .L_1)
	.align		4
.L_1:
        /*0004*/ 	.word	index@(attn_fwd)
        /*0008*/ 	.word	0x000000fd


	//----- nvinfo : EIATTR_FRAME_SIZE
	.align		4
.L_2:
        /*000c*/ 	.byte	0x04, 0x11
        /*000e*/ 	.short	(.L_4 - .L_3)
	.align		4
.L_3:
        /*0010*/ 	.word	index@(attn_fwd)
        /*0014*/ 	.word	0x00000000


	//----- nvinfo : EIATTR_MIN_STACK_SIZE
	.align		4
.L_4:
        /*0018*/ 	.byte	0x04, 0x12
        /*001a*/ 	.short	(.L_6 - .L_5)
	.align		4
.L_5:
        /*001c*/ 	.word	index@(attn_fwd)
        /*0020*/ 	.word	0x00000000
.L_6:


//--------------------- .nv.compat                --------------------------
	.section	.nv.compat,"",@"SHT_CUDA_COMPAT_INFO"
	.align	4
        /*0000*/ 	.byte	0x02, 0x09, 0x01, 0x00, 0x02, 0x02, 0x04, 0x00, 0x02, 0x05, 0x05, 0x00, 0x03, 0x07, 0x01, 0x01
        /*0010*/ 	.byte	0x02, 0x03, 0x00, 0x00, 0x02, 0x06, 0x01, 0x00, 0x04, 0x0b, 0x08, 0x00, 0x00, 0x00, 0x00, 0x00
        /*0020*/ 	.byte	0x00, 0x00, 0x00, 0x00


//--------------------- .nv.info.attn_fwd         --------------------------
	.section	.nv.info.attn_fwd,"",@"SHT_CUDA_INFO"
	.sectionflags	@""
	.align	4


	//----- nvinfo : EIATTR_CUDA_API_VERSION
	.align		4
        /*0000*/ 	.byte	0x04, 0x37
        /*0002*/ 	.short	(.L_8 - .L_7)
.L_7:
        /*0004*/ 	.word	0x00000082


	//----- nvinfo : EIATTR_KPARAM_INFO
	.align		4
.L_8:
        /*0008*/ 	.byte	0x04, 0x17
        /*000a*/ 	.short	(.L_10 - .L_9)
.L_9:
        /*000c*/ 	.word	0x00000000
        /*0010*/ 	.short	0x0019
        /*0012*/ 	.short	0x0080
        /*0014*/ 	.byte	0x00, 0xf4, 0x21, 0x00


	//----- nvinfo : EIATTR_KPARAM_INFO
	.align		4
.L_10:
        /*0018*/ 	.byte	0x04, 0x17
        /*001a*/ 	.short	(.L_12 - .L_11)
.L_11:
        /*001c*/ 	.word	0x00000000
        /*0020*/ 	.short	0x0018
        /*0022*/ 	.short	0x0078
        /*0024*/ 	.byte	0x00, 0xf4, 0x21, 0x00


	//----- nvinfo : EIATTR_KPARAM_INFO
	.align		4
.L_12:
        /*0028*/ 	.byte	0x04, 0x17
        /*002a*/ 	.short	(.L_14 - .L_13)
.L_13:
        /*002c*/ 	.word	0x00000000
        /*0030*/ 	.short	0x0017
        /*0032*/ 	.short	0x0070
        /*0034*/ 	.byte	0x00, 0xf0, 0x11, 0x00


	//----- nvinfo : EIATTR_KPARAM_INFO
	.align		4
.L_14:
        /*0038*/ 	.byte	0x04, 0x17
        /*003a*/ 	.short	(.L_16 - .L_15)
.L_15:
        /*003c*/ 	.word	0x00000000
        /*0040*/ 	.short	0x0016
        /*0042*/ 	.short	0x006c
        /*0044*/ 	.byte	0x00, 0xf0, 0x11, 0x00


	//----- nvinfo : EIATTR_KPARAM_INFO
	.align		4
.L_16:
        /*0048*/ 	.byte	0x04, 0x17
        /*004a*/ 	.short	(.L_18 - .L_17)
.L_17:
        /*004c*/ 	.word	0x00000000
        /*0050*/ 	.short	0x0015
        /*0052*/ 	.short	0x0068
        /*0054*/ 	.byte	0x00, 0xf0, 0x11, 0x00


	//----- nvinfo : EIATTR_KPARAM_INFO
	.align		4
.L_18:
        /*0058*/ 	.byte	0x04, 0x17
        /*005a*/ 	.short	(.L_20 - .L_19)
.L_19:
        /*005c*/ 	.word	0x00000000
        /*0060*/ 	.short	0x0014
        /*0062*/ 	.short	0x0064
        /*0064*/ 	.byte	0x00, 0xf0, 0x11, 0x00


	//----- nvinfo : EIATTR_KPARAM_INFO
	.align		4
.L_20:
        /*0068*/ 	.byte	0x04, 0x17
        /*006a*/ 	.short	(.L_22 - .L_21)
.L_21:
        /*006c*/ 	.word	0x00000000
        /*0070*/ 	.short	0x0013
        /*0072*/ 	.short	0x0060
        /*0074*/ 	.byte	0x00, 0xf0, 0x11, 0x00


	//----- nvinfo : EIATTR_KPARAM_INFO
	.align		4
.L_22:
        /*0078*/ 	.byte	0x04, 0x17
        /*007a*/ 	.short	(.L_24 - .L_23)
.L_23:
        /*007c*/ 	.word	0x00000000
        /*0080*/ 	.short	0x0012
        /*0082*/ 	.short	0x005c
        /*0084*/ 	.byte	0x00, 0xf0, 0x11, 0x00


	//----- nvinfo : EIATTR_KPARAM_INFO
	.align		4
.L_24:
        /*0088*/ 	.byte	0x04, 0x17
        /*008a*/ 	.short	(.L_26 - .L_25)
.L_25:
        /*008c*/ 	.word	0x00000000
        /*0090*/ 	.short	0x0011
        /*0092*/ 	.short	0x0058
        /*0094*/ 	.byte	0x00, 0xf0, 0x11, 0x00


	//----- nvinfo : EIATTR_KPARAM_INFO
	.align		4
.L_26:
        /*0098*/ 	.byte	0x04, 0x17
        /*009a*/ 	.short	(.L_28 - .L_27)
.L_27:
        /*009c*/ 	.word	0x00000000
        /*00a0*/ 	.short	0x0010
        /*00a2*/ 	.short	0x0054
        /*00a4*/ 	.byte	0x00, 0xf0, 0x11, 0x00


	//----- nvinfo : EIATTR_KPARAM_INFO
	.align		4
.L_28:
        /*00a8*/ 	.byte	0x04, 0x17
        /*00aa*/ 	.short	(.L_30 - .L_29)
.L_29:
        /*00ac*/ 	.word	0x00000000
        /*00b0*/ 	.short	0x000f
        /*00b2*/ 	.short	0x0050
        /*00b4*/ 	.byte	0x00, 0xf0, 0x11, 0x00


	//----- nvinfo : EIATTR_KPARAM_INFO
	.align		4
.L_30:
        /*00b8*/ 	.byte	0x04, 0x17
        /*00ba*/ 	.short	(.L_32 - .L_31)
.L_31:
        /*00bc*/ 	.word	0x00000000
        /*00c0*/ 	.short	0x000e
        /*00c2*/ 	.short	0x004c
        /*00c4*/ 	.byte	0x00, 0xf0, 0x11, 0x00


	//----- nvinfo : EIATTR_KPARAM_INFO
	.align		4
.L_32:
        /*00c8*/ 	.byte	0x04, 0x17
        /*00ca*/ 	.short	(.L_34 - .L_33)
.L_33:
        /*00cc*/ 	.word	0x00000000
        /*00d0*/ 	.short	0x000d
        /*00d2*/ 	.short	0x0048
        /*00d4*/ 	.byte	0x00, 0xf0, 0x11, 0x00


	//----- nvinfo : EIATTR_KPARAM_INFO
	.align		4
.L_34:
        /*00d8*/ 	.byte	0x04, 0x17
        /*00da*/ 	.short	(.L_36 - .L_35)
.L_35:
        /*00dc*/ 	.word	0x00000000
        /*00e0*/ 	.short	0x000c
        /*00e2*/ 	.short	0x0044
        /*00e4*/ 	.byte	0x00, 0xf0, 0x11, 0x00


	//----- nvinfo : EIATTR_KPARAM_INFO
	.align		4
.L_36:
        /*00e8*/ 	.byte	0x04, 0x17
        /*00ea*/ 	.short	(.L_38 - .L_37)
.L_37:
        /*00ec*/ 	.word	0x00000000
        /*00f0*/ 	.short	0x000b
        /*00f2*/ 	.short	0x0040
        /*00f4*/ 	.byte	0x00, 0xf0, 0x11, 0x00


	//----- nvinfo : EIATTR_KPARAM_INFO
	.align		4
.L_38:
        /*00f8*/ 	.byte	0x04, 0x17
        /*00fa*/ 	.short	(.L_40 - .L_39)
.L_39:
        /*00fc*/ 	.word	0x00000000
        /*0100*/ 	.short	0x000a
        /*0102*/ 	.short	0x003c
        /*0104*/ 	.byte	0x00, 0xf0, 0x11, 0x00


	//----- nvinfo : EIATTR_KPARAM_INFO
	.align		4
.L_40:
        /*0108*/ 	.byte	0x04, 0x17
        /*010a*/ 	.short	(.L_42 - .L_41)
.L_41:
        /*010c*/ 	.word	0x00000000
        /*0110*/ 	.short	0x0009
        /*0112*/ 	.short	0x0038
        /*0114*/ 	.byte	0x00, 0xf0, 0x11, 0x00


	//----- nvinfo : EIATTR_KPARAM_INFO
	.align		4
.L_42:
        /*0118*/ 	.byte	0x04, 0x17
        /*011a*/ 	.short	(.L_44 - .L_43)
.L_43:
        /*011c*/ 	.word	0x00000000
        /*0120*/ 	.short	0x0008
        /*0122*/ 	.short	0x0034
        /*0124*/ 	.byte	0x00, 0xf0, 0x11, 0x00


	//----- nvinfo : EIATTR_KPARAM_INFO
	.align		4
.L_44:
        /*0128*/ 	.byte	0x04, 0x17
        /*012a*/ 	.short	(.L_46 - .L_45)
.L_45:
        /*012c*/ 	.word	0x00000000
        /*0130*/ 	.short	0x0007
        /*0132*/ 	.short	0x0030
        /*0134*/ 	.byte	0x00, 0xf0, 0x11, 0x00


	//----- nvinfo : EIATTR_KPARAM_INFO
	.align		4
.L_46:
        /*0138*/ 	.byte	0x04, 0x17
        /*013a*/ 	.short	(.L_48 - .L_47)
.L_47:
        /*013c*/ 	.word	0x00000000
        /*0140*/ 	.short	0x0006
        /*0142*/ 	.short	0x002c
        /*0144*/ 	.byte	0x00, 0xf0, 0x11, 0x00


	//----- nvinfo : EIATTR_KPARAM_INFO
	.align		4
.L_48:
        /*0148*/ 	.byte	0x04, 0x17
        /*014a*/ 	.short	(.L_50 - .L_49)
.L_49:
        /*014c*/ 	.word	0x00000000
        /*0150*/ 	.short	0x0005
        /*0152*/ 	.short	0x0028
        /*0154*/ 	.byte	0x00, 0xf0, 0x11, 0x00


	//----- nvinfo : EIATTR_KPARAM_INFO
	.align		4
.L_50:
        /*0158*/ 	.byte	0x04, 0x17
        /*015a*/ 	.short	(.L_52 - .L_51)
.L_51:
        /*015c*/ 	.word	0x00000000
        /*0160*/ 	.short	0x0004
        /*0162*/ 	.short	0x0020
        /*0164*/ 	.byte	0x00, 0xf4, 0x21, 0x00


	//----- nvinfo : EIATTR_KPARAM_INFO
	.align		4
.L_52:
        /*0168*/ 	.byte	0x04, 0x17
        /*016a*/ 	.short	(.L_54 - .L_53)
.L_53:
        /*016c*/ 	.word	0x00000000
        /*0170*/ 	.short	0x0003
        /*0172*/ 	.short	0x0018
        /*0174*/ 	.byte	0x00, 0xf4, 0x21, 0x00


	//----- nvinfo : EIATTR_KPARAM_INFO
	.align		4
.L_54:
        /*0178*/ 	.byte	0x04, 0x17
        /*017a*/ 	.short	(.L_56 - .L_55)
.L_55:
        /*017c*/ 	.word	0x00000000
        /*0180*/ 	.short	0x0002
        /*0182*/ 	.short	0x0010
        /*0184*/ 	.byte	0x00, 0xf4, 0x21, 0x00


	//----- nvinfo : EIATTR_KPARAM_INFO
	.align		4
.L_56:
        /*0188*/ 	.byte	0x04, 0x17
        /*018a*/ 	.short	(.L_58 - .L_57)
.L_57:
        /*018c*/ 	.word	0x00000000
        /*0190*/ 	.short	0x0001
        /*0192*/ 	.short	0x0008
        /*0194*/ 	.byte	0x00, 0xf4, 0x21, 0x00


	//----- nvinfo : EIATTR_KPARAM_INFO
	.align		4
.L_58:
        /*0198*/ 	.byte	0x04, 0x17
        /*019a*/ 	.short	(.L_60 - .L_59)
.L_59:
        /*019c*/ 	.word	0x00000000
        /*01a0*/ 	.short	0x0000
        /*01a2*/ 	.short	0x0000
        /*01a4*/ 	.byte	0x00, 0xf4, 0x21, 0x00


	//----- nvinfo : EIATTR_SPARSE_MMA_MASK
	.align		4
.L_60:
        /*01a8*/ 	.byte	0x03, 0x50
        /*01aa*/ 	.short	0x0000


	//----- nvinfo : EIATTR_MAXREG_COUNT
	.align		4
        /*01ac*/ 	.byte	0x03, 0x1b
        /*01ae*/ 	.short	0x00ff


	//----- nvinfo : EIATTR_NUM_BARRIERS
	.align		4
        /*01b0*/ 	.byte	0x02, 0x4c
        /*01b2*/ 	.byte	0x01
	.zero		1


	//----- nvinfo : EIATTR_MERCURY_ISA_VERSION
	.align		4
        /*01b4*/ 	.byte	0x03, 0x5f
        /*01b6*/ 	.short	0x0101


	//----- nvinfo : EIATTR_COOP_GROUP_MASK_REGIDS
	.align		4
        /*01b8*/ 	.byte	0x04, 0x29
        /*01ba*/ 	.short	(.L_62 - .L_61)


	//   ....[0]....
.L_61:
        /*01bc*/ 	.word	0xffffffff


	//   ....[1]....
        /*01c0*/ 	.word	0xffffffff


	//   ....[2]....
        /*01c4*/ 	.word	0xffffffff


	//   ....[3]....
        /*01c8*/ 	.word	0xffffffff


	//   ....[4]....
        /*01cc*/ 	.word	0xffffffff


	//   ....[5]....
        /*01d0*/ 	.word	0xffffffff


	//   ....[6]....
        /*01d4*/ 	.word	0xffffffff


	//   ....[7]....
        /*01d8*/ 	.word	0xffffffff


	//----- nvinfo : EIATTR_COOP_GROUP_INSTR_OFFSETS
	.align		4
.L_62:
        /*01dc*/ 	.byte	0x04, 0x28
        /*01de*/ 	.short	(.L_64 - .L_63)


	//   ....[0]....
.L_63:
        /*01e0*/ 	.word	0x00003990


	//   ....[1]....
        /*01e4*/ 	.word	0x00003a70


	//   ....[2]....
        /*01e8*/ 	.word	0x00003ab0


	//   ....[3]....
        /*01ec*/ 	.word	0x00003b30


	//   ....[4]....
        /*01f0*/ 	.word	0x00004650


	//   ....[5]....
        /*01f4*/ 	.word	0x00004660


	//   ....[6]....
        /*01f8*/ 	.word	0x000046a0


	//   ....[7]....
        /*01fc*/ 	.word	0x000046b0


	//----- nvinfo : EIATTR_EXIT_INSTR_OFFSETS
	.align		4
.L_64:
        /*0200*/ 	.byte	0x04, 0x1c
        /*0202*/ 	.short	(.L_66 - .L_65)


	//   ....[0]....
.L_65:
        /*0204*/ 	.word	0x00007490


	//   ....[1]....
        /*0208*/ 	.word	0x000074c0


	//----- nvinfo : EIATTR_REQNTID
	.align		4
.L_66:
        /*020c*/ 	.byte	0x04, 0x10
        /*020e*/ 	.short	(.L_68 - .L_67)
.L_67:
        /*0210*/ 	.word	0x00000080
        /*0214*/ 	.word	0x00000001
        /*0218*/ 	.word	0x00000001


	//----- nvinfo : EIATTR_CBANK_PARAM_SIZE
	.align		4
.L_68:
        /*021c*/ 	.byte	0x03, 0x19
        /*021e*/ 	.short	0x0088


	//----- nvinfo : EIATTR_PARAM_CBANK
	.align		4
        /*0220*/ 	.byte	0x04, 0x0a
        /*0222*/ 	.short	(.L_70 - .L_69)
	.align		4
.L_69:
        /*0224*/ 	.word	index@(.nv.constant0.attn_fwd)
        /*0228*/ 	.short	0x0210
        /*022a*/ 	.short	0x0088


	//----- nvinfo : EIATTR_SW_WAR
	.align		4
.L_70:
        /*022c*/ 	.byte	0x04, 0x36
        /*022e*/ 	.short	(.L_72 - .L_71)
.L_71:
        /*0230*/ 	.word	0x00000008
.L_72:


//--------------------- .nv.callgraph             --------------------------
	.section	.nv.callgraph,"",@"SHT_CUDA_CALLGRAPH"
	.align	4
	.sectionentsize	8
	.align		4
        /*0000*/ 	.word	0x00000000
	.align		4
        /*0004*/ 	.word	0xffffffff
	.align		4
        /*0008*/ 	.word	0x00000000
	.align		4
        /*000c*/ 	.word	0xfffffffe
	.align		4
        /*0010*/ 	.word	0x00000000
	.align		4
        /*0014*/ 	.word	0xfffffffd
	.align		4
        /*0018*/ 	.word	0x00000000
	.align		4
        /*001c*/ 	.word	0xfffffffc


//--------------------- .nv.constant4             --------------------------
	.section	.nv.constant4,"a",@progbits
	.align	8
	.align		8
.nv.constant4:
        /*0000*/ 	.dword	_$_str


//--------------------- .text.attn_fwd            --------------------------
	.section	.text.attn_fwd,"ax",@progbits
	.align	128
        .global         attn_fwd
        .type           attn_fwd,@function
        .size           attn_fwd,(.L_x_3 - attn_fwd)
        .other          attn_fwd,@"STO_CUDA_ENTRY STV_DEFAULT"
attn_fwd:
.text.attn_fwd:
[----:B------:R-:W-:Y:S01]  /*0000*/  LDC R1, c[0x0][0x28] ;  /* 0x00000a00ff017b82 */ /* 0x000fe20000000800 */
[----:B------:R-:W0:Y:S07]  /*0010*/  S2R R0, SR_TID.X ;  /* 0x0000000000007919 */ /* 0x000e2e0000002100 */
[----:B------:R-:W1:Y:S01]  /*0020*/  S2UR UR7, SR_CTAID.Y ;  /* 0x00000000000779c3 */ /* 0x000e620000002600 */
[----:B------:R-:W-:Y:S01]  /*0030*/  ULDC.64 UR4, c[0x0][0x240] ;  /* 0x0000900000047ab9 */ /* 0x000fe20000000a00 */
[----:B------:R-:W-:Y:S01]  /*0040*/  ULDC.64 UR44, c[0x0][0x208] ;  /* 0x00008200002c7ab9 */ /* 0x000fe20000000a00 */
[----:B------:R-:W2:Y:S05]  /*0050*/  S2R R3, SR_CTAID.X ;  /* 0x0000000000037919 */ /* 0x000eaa0000002500 */
[----:B------:R-:W3:Y:S08]  /*0060*/  LDC R9, c[0x0][0x248] ;  /* 0x00009200ff097b82 */ /* 0x000ef00000000800 */
[----:B------:R-:W4:Y:S01]  /*0070*/  LDC.64 R10, c[0x0][0x210] ;  /* 0x00008400ff0a7b82 */ /* 0x000f220000000a00 */
[----:B-1----:R-:W-:-:S07]  /*0080*/  UIMAD UR4, UR7, UR4, URZ ;  /* 0x00000004070472a4 */ /* 0x002fce000f8e023f */
[----:B------:R-:W1:Y:S01]  /*0090*/  LDC R187, c[0x0][0x280] ;  /* 0x0000a000ffbb7b82 */ /* 0x000e620000000800 */
[----:B------:R-:W-:Y:S01]  /*00a0*/  USHF.L.U32 UR6, UR4, 0x1, URZ ;  /* 0x0000000104067899 */ /* 0x000fe2000800063f */
[----:B0-----:R-:W-:Y:S02]  /*00b0*/  LOP3.LUT R2, R0, 0x3f, RZ, 0xc0, !PT ;  /* 0x0000003f00027812 */ /* 0x001fe400078ec0ff */
[----:B------:R-:W-:-:S03]  /*00c0*/  SHF.R.U32.HI R4, RZ, 0x6, R0 ;  /* 0x00000006ff047819 */ /* 0x000fc60000011600 */
[----:B--2---:R-:W-:Y:S01]  /*00d0*/  IMAD R184, R3, 0x40, R2 ;  /* 0x0000004003b87824 */ /* 0x004fe200078e0202 */
[----:B------:R-:W-:-:S03]  /*00e0*/  SGXT.U32 R4, R4, 0x1 ;  /* 0x000000010404781a */ /* 0x000fc60000000000 */
[----:B------:R-:W-:Y:S01]  /*00f0*/  IMAD R3, R184, UR5, RZ ;  /* 0x00000005b8037c24 */ /* 0x000fe2000f8e02ff */
[----:B------:R-:W-:Y:S01]  /*0100*/  UIMAD.WIDE UR4, UR4, 0x2, URZ ;  /* 0x00000002040478a5 */ /* 0x000fe2000f8e023f */
[----:B---3--:R-:W-:Y:S02]  /*0110*/  IMAD R6, R4, R9, RZ ;  /* 0x0000000904067224 */ /* 0x008fe400078e02ff */
[C---:B------:R-:W-:Y:S02]  /*0120*/  IMAD.SHL.U32 R5, R3.reuse, 0x2, RZ ;  /* 0x0000000203057824 */ /* 0x040fe400078e00ff */
[----:B------:R-:W-:-:S03]  /*0130*/  IMAD.HI R4, R3, 0x2, RZ ;  /* 0x0000000203047827 */ /* 0x000fc600078e02ff */
[----:B----4-:R-:W-:Y:S01]  /*0140*/  IADD3 R5, P0, P1, R5, UR6, R10 ;  /* 0x0000000605057c10 */ /* 0x010fe2000f91e00a */
[----:B------:R-:W-:-:S03]  /*0150*/  IMAD R8, R9, 0x2, R6 ;  /* 0x0000000209087824 */ /* 0x000fc600078e0206 */
[----:B------:R-:W-:Y:S01]  /*0160*/  IADD3.X R3, R4, UR5, R11, P0, P1 ;  /* 0x0000000504037c10 */ /* 0x000fe200087e240b */
[C---:B------:R-:W-:Y:S01]  /*0170*/  IMAD R16, R9.reuse, 0x2, R8 ;  /* 0x0000000209107824 */ /* 0x040fe200078e0208 */
[-C--:B------:R-:W-:Y:S02]  /*0180*/  LEA R10, P0, R6, R5.reuse, 0x1 ;  /* 0x00000005060a7211 */ /* 0x080fe400078008ff */
[----:B------:R-:W-:Y:S02]  /*0190*/  LEA R12, P1, R8, R5, 0x1 ;  /* 0x00000005080c7211 */ /* 0x000fe400078208ff */
[----:B------:R-:W-:Y:S01]  /*01a0*/  LEA.HI.X.SX32 R11, R6, R3, 0x1, P0 ;  /* 0x00000003060b7211 */ /* 0x000fe200000f0eff */
[C---:B------:R-:W-:Y:S01]  /*01b0*/  IMAD R6, R9.reuse, 0x2, R16 ;  /* 0x0000000209067824 */ /* 0x040fe200078e0210 */
[----:B------:R-:W-:Y:S02]  /*01c0*/  LEA R14, P0, R16, R5, 0x1 ;  /* 0x00000005100e7211 */ /* 0x000fe400078008ff */
[-C--:B------:R-:W-:Y:S01]  /*01d0*/  LEA.HI.X.SX32 R13, R8, R3.reuse, 0x1, P1 ;  /* 0x00000003080d7211 */ /* 0x080fe200008f0eff */
[C---:B------:R-:W-:Y:S01]  /*01e0*/  IMAD R8, R9.reuse, 0x2, R6 ;  /* 0x0000000209087824 */ /* 0x040fe200078e0206 */
[----:B------:R-:W-:Y:S01]  /*01f0*/  LEA.HI.X.SX32 R15, R16, R3, 0x1, P0 ;  /* 0x00000003100f7211 */ /* 0x000fe200000f0eff */
[----:B------:R0:W2:Y:S01]  /*0200*/  LDG.E.U16 R4, desc[UR44][R10.64] ;  /* 0x0000002c0a047981 */ /* 0x0000a2000c1e1500 */
[----:B------:R-:W-:Y:S01]  /*0210*/  LEA R16, P0, R6, R5, 0x1 ;  /* 0x0000000506107211 */ /* 0x000fe200078008ff */
[----:B------:R-:W-:-:S02]  /*0220*/  IMAD R22, R9, 0x2, R8 ;  /* 0x0000000209167824 */ /* 0x000fc400078e0208 */
[----:B------:R3:W4:Y:S01]  /*0230*/  LDG.E.U16 R7, desc[UR44][R12.64] ;  /* 0x0000002c0c077981 */ /* 0x000722000c1e1500 */
[----:B------:R-:W-:Y:S01]  /*0240*/  LEA.HI.X.SX32 R17, R6, R3, 0x1, P0 ;  /* 0x0000000306117211 */ /* 0x000fe200000f0eff */
[C---:B------:R-:W-:Y:S01]  /*0250*/  IMAD R24, R9.reuse, 0x2, R22 ;  /* 0x0000000209187824 */ /* 0x040fe200078e0216 */
[-C--:B------:R-:W-:Y:S01]  /*0260*/  LEA R20, P0, R22, R5.reuse, 0x1 ;  /* 0x0000000516147211 */ /* 0x080fe200078008ff */
[----:B------:R5:W4:Y:S01]  /*0270*/  LDG.E.U16 R6, desc[UR44][R14.64] ;  /* 0x0000002c0e067981 */ /* 0x000b22000c1e1500 */
[----:B------:R-:W-:Y:S02]  /*0280*/  LEA R18, P1, R8, R5, 0x1 ;  /* 0x0000000508127211 */ /* 0x000fe400078208ff */
[----:B------:R-:W-:Y:S02]  /*0290*/  LEA.HI.X.SX32 R21, R22, R3, 0x1, P0 ;  /* 0x0000000316157211 */ /* 0x000fe400000f0eff */
[C---:B0-----:R-:W-:Y:S02]  /*02a0*/  LEA R10, P0, R24.reuse, R5, 0x1 ;  /* 0x00000005180a7211 */ /* 0x041fe400078008ff */
[----:B------:R-:W-:Y:S01]  /*02b0*/  LEA R22, R9, R24, 0x1 ;  /* 0x0000001809167211 */ /* 0x000fe200078e08ff */
[----:B------:R-:W4:Y:S01]  /*02c0*/  LDG.E.U16 R27, desc[UR44][R20.64] ;  /* 0x0000002c141b7981 */ /* 0x000f22000c1e1500 */
[----:B------:R-:W-:-:S03]  /*02d0*/  LEA.HI.X.SX32 R11, R24, R3, 0x1, P0 ;  /* 0x00000003180b7211 */ /* 0x000fc600000f0eff */
[C---:B------:R-:W-:Y:S01]  /*02e0*/  IMAD R24, R9.reuse, 0x2, R22 ;  /* 0x0000000209187824 */ /* 0x040fe200078e0216 */
[----:B---3--:R-:W-:Y:S01]  /*02f0*/  LEA R12, P0, R22, R5, 0x1 ;  /* 0x00000005160c7211 */ /* 0x008fe200078008ff */
[----:B------:R-:W3:Y:S02]  /*0300*/  LDG.E.U16 R29, desc[UR44][R10.64] ;  /* 0x0000002c0a1d7981 */ /* 0x000ee4000c1e1500 */
[C---:B------:R-:W-:Y:S01]  /*0310*/  IMAD R26, R9.reuse, 0x2, R24 ;  /* 0x00000002091a7824 */ /* 0x040fe200078e0218 */
[-C--:B------:R-:W-:Y:S02]  /*0320*/  LEA.HI.X.SX32 R19, R8, R3.reuse, 0x1, P1 ;  /* 0x0000000308137211 */ /* 0x080fe400008f0eff */
[----:B------:R0:W3:Y:S01]  /*0330*/  LDG.E.U16 R8, desc[UR44][R16.64] ;  /* 0x0000002c10087981 */ /* 0x0000e2000c1e1500 */
[----:B------:R-:W-:Y:S01]  /*0340*/  LEA.HI.X.SX32 R13, R22, R3, 0x1, P0 ;  /* 0x00000003160d7211 */ /* 0x000fe200000f0eff */
[----:B------:R-:W-:Y:S01]  /*0350*/  IMAD R22, R9, 0x2, R26 ;  /* 0x0000000209167824 */ /* 0x000fe200078e021a */
[-C--:B-----5:R-:W-:Y:S01]  /*0360*/  LEA R14, P1, R24, R5.reuse, 0x1 ;  /* 0x00000005180e7211 */ /* 0x0a0fe200078208ff */
[----:B------:R5:W4:Y:S01]  /*0370*/  LDG.E.U16 R48, desc[UR44][R18.64] ;  /* 0x0000002c12307981 */ /* 0x000b22000c1e1500 */
[----:B0-----:R-:W-:-:S03]  /*0380*/  LEA R16, P0, R26, R5, 0x1 ;  /* 0x000000051a107211 */ /* 0x001fc600078008ff */
[----:B------:R0:W3:Y:S01]  /*0390*/  LDG.E.U16 R31, desc[UR44][R12.64] ;  /* 0x0000002c0c1f7981 */ /* 0x0000e2000c1e1500 */
[-C--:B------:R-:W-:Y:S02]  /*03a0*/  LEA.HI.X.SX32 R15, R24, R3.reuse, 0x1, P1 ;  /* 0x00000003180f7211 */ /* 0x080fe400008f0eff */
[----:B------:R-:W-:Y:S01]  /*03b0*/  LEA.HI.X.SX32 R17, R26, R3, 0x1, P0 ;  /* 0x000000031a117211 */ /* 0x000fe200000f0eff */
[C---:B------:R-:W-:Y:S01]  /*03c0*/  IMAD R24, R9.reuse, 0x2, R22 ;  /* 0x0000000209187824 */ /* 0x040fe200078e0216 */
[C---:B-----5:R-:W-:Y:S01]  /*03d0*/  LEA R18, P0, R22.reuse, R5, 0x1 ;  /* 0x0000000516127211 */ /* 0x060fe200078008ff */
[----:B------:R5:W3:Y:S03]  /*03e0*/  LDG.E.U16 R50, desc[UR44][R14.64] ;  /* 0x0000002c0e327981 */ /* 0x000ae6000c1e1500 */
[----:B------:R-:W-:Y:S01]  /*03f0*/  LEA.HI.X.SX32 R19, R22, R3, 0x1, P0 ;  /* 0x0000000316137211 */ /* 0x000fe200000f0eff */
[C---:B------:R-:W-:Y:S01]  /*0400*/  IMAD R22, R9.reuse, 0x2, R24 ;  /* 0x0000000209167824 */ /* 0x040fe200078e0218 */
[-C--:B------:R-:W-:Y:S01]  /*0410*/  LEA R10, P0, R24, R5.reuse, 0x1 ;  /* 0x00000005180a7211 */ /* 0x080fe200078008ff */
[----:B------:R1:W3:Y:S02]  /*0420*/  LDG.E.U16 R33, desc[UR44][R16.64] ;  /* 0x0000002c10217981 */ /* 0x0002e4000c1e1500 */
[----:B------:R-:W-:Y:S01]  /*0430*/  IMAD R26, R9, 0x2, R22 ;  /* 0x00000002091a7824 */ /* 0x000fe200078e0216 */
[----:B------:R-:W-:Y:S01]  /*0440*/  LEA R20, P1, R22, R5, 0x1 ;  /* 0x0000000516147211 */ /* 0x000fe200078208ff */
[----:B------:R1:W3:Y:S01]  /*0450*/  LDG.E.U16 R35, desc[UR44][R18.64] ;  /* 0x0000002c12237981 */ /* 0x0002e2000c1e1500 */
[----:B------:R-:W-:-:S02]  /*0460*/  LEA.HI.X.SX32 R11, R24, R3, 0x1, P0 ;  /* 0x00000003180b7211 */ /* 0x000fc400000f0eff */
[----:B------:R-:W-:Y:S01]  /*0470*/  LEA.HI.X.SX32 R21, R22, R3, 0x1, P1 ;  /* 0x0000000316157211 */ /* 0x000fe200008f0eff */
[C---:B------:R-:W-:Y:S01]  /*0480*/  IMAD R22, R9.reuse, 0x2, R26 ;  /* 0x0000000209167824 */ /* 0x040fe200078e021a */
[C---:B0-----:R-:W-:Y:S01]  /*0490*/  LEA R12, P0, R26.reuse, R5, 0x1 ;  /* 0x000000051a0c7211 */ /* 0x041fe200078008ff */
[----:B------:R-:W3:Y:S02]  /*04a0*/  LDG.E.U16 R37, desc[UR44][R10.64] ;  /* 0x0000002c0a257981 */ /* 0x000ee4000c1e1500 */
[----:B------:R-:W-:Y:S01]  /*04b0*/  IMAD R24, R9, 0x2, R22 ;  /* 0x0000000209187824 */ /* 0x000fe200078e0216 */
[----:B------:R-:W-:Y:S01]  /*04c0*/  LEA.HI.X.SX32 R13, R26, R3, 0x1, P0 ;  /* 0x000000031a0d7211 */ /* 0x000fe200000f0eff */
[----:B------:R0:W3:Y:S01]  /*04d0*/  LDG.E.U16 R52, desc[UR44][R20.64] ;  /* 0x0000002c14347981 */ /* 0x0000e2000c1e1500 */
[----:B-----5:R-:W-:-:S03]  /*04e0*/  LEA R14, P0, R22, R5, 0x1 ;  /* 0x00000005160e7211 */ /* 0x020fc600078008ff */
[----:B------:R5:W3:Y:S01]  /*04f0*/  LDG.E.U16 R39, desc[UR44][R12.64] ;  /* 0x0000002c0c277981 */ /* 0x000ae2000c1e1500 */
[----:B------:R-:W-:Y:S02]  /*0500*/  LEA.HI.X.SX32 R15, R22, R3, 0x1, P0 ;  /* 0x00000003160f7211 */ /* 0x000fe400000f0eff */
[C---:B------:R-:W-:Y:S02]  /*0510*/  LEA R22, R9.reuse, R24, 0x1 ;  /* 0x0000001809167211 */ /* 0x040fe400078e08ff */
[-C--:B-1----:R-:W-:Y:S01]  /*0520*/  LEA R16, P0, R24, R5.reuse, 0x1 ;  /* 0x0000000518107211 */ /* 0x082fe200078008ff */
[----:B------:R1:W3:Y:S02]  /*0530*/  LDG.E.U16 R41, desc[UR44][R14.64] ;  /* 0x0000002c0e297981 */ /* 0x0002e4000c1e1500 */
[C---:B------:R-:W-:Y:S01]  /*0540*/  IMAD R26, R9.reuse, 0x2, R22 ;  /* 0x00000002091a7824 */ /* 0x040fe200078e0216 */
[----:B------:R-:W-:Y:S02]  /*0550*/  LEA R18, P1, R22, R5, 0x1 ;  /* 0x0000000516127211 */ /* 0x000fe400078208ff */
[----:B------:R-:W-:Y:S01]  /*0560*/  LEA.HI.X.SX32 R17, R24, R3, 0x1, P0 ;  /* 0x0000000318117211 */ /* 0x000fe200000f0eff */
[----:B0-----:R-:W-:Y:S01]  /*0570*/  IMAD R20, R9, 0x2, R26 ;  /* 0x0000000209147824 */ /* 0x001fe200078e021a */
[----:B------:R-:W-:-:S02]  /*0580*/  LEA R10, P0, R26, R5, 0x1 ;  /* 0x000000051a0a7211 */ /* 0x000fc400078008ff */
[-C--:B------:R-:W-:Y:S01]  /*0590*/  LEA.HI.X.SX32 R19, R22, R3.reuse, 0x1, P1 ;  /* 0x0000000316137211 */ /* 0x080fe200008f0eff */
[C---:B------:R-:W-:Y:S01]  /*05a0*/  IMAD R22, R9.reuse, 0x2, R20 ;  /* 0x0000000209167824 */ /* 0x040fe200078e0214 */
[----:B------:R-:W-:Y:S01]  /*05b0*/  LEA.HI.X.SX32 R11, R26, R3, 0x1, P0 ;  /* 0x000000031a0b7211 */ /* 0x000fe200000f0eff */
[----:B------:R0:W3:Y:S01]  /*05c0*/  LDG.E.U16 R43, desc[UR44][R16.64] ;  /* 0x0000002c102b7981 */ /* 0x0000e2000c1e1500 */
[C---:B-----5:R-:W-:Y:S01]  /*05d0*/  LEA R12, P0, R20.reuse, R5, 0x1 ;  /* 0x00000005140c7211 */ /* 0x060fe200078008ff */
[C---:B------:R-:W-:Y:S02]  /*05e0*/  IMAD R24, R9.reuse, 0x2, R22 ;  /* 0x0000000209187824 */ /* 0x040fe400078e0216 */
[----:B------:R5:W3:Y:S01]  /*05f0*/  LDG.E.U16 R45, desc[UR44][R10.64] ;  /* 0x0000002c0a2d7981 */ /* 0x000ae2000c1e1500 */
[----:B------:R-:W-:Y:S01]  /*0600*/  LEA.HI.X.SX32 R13, R20, R3, 0x1, P0 ;  /* 0x00000003140d7211 */ /* 0x000fe200000f0eff */
[----:B------:R-:W-:Y:S01]  /*0610*/  IMAD R26, R9, 0x2, R24 ;  /* 0x00000002091a7824 */ /* 0x000fe200078e0218 */
[-C--:B-1----:R-:W-:Y:S01]  /*0620*/  LEA R14, P0, R22, R5.reuse, 0x1 ;  /* 0x00000005160e7211 */ /* 0x082fe200078008ff */
[----:B------:R-:W3:Y:S01]  /*0630*/  LDG.E.U16 R54, desc[UR44][R18.64] ;  /* 0x0000002c12367981 */ /* 0x000ee2000c1e1500 */
[----:B------:R-:W-:-:S02]  /*0640*/  LEA R20, P1, R24, R5, 0x1 ;  /* 0x0000000518147211 */ /* 0x000fc400078208ff */
[-C--:B------:R-:W-:Y:S01]  /*0650*/  LEA.HI.X.SX32 R15, R22, R3.reuse, 0x1, P0 ;  /* 0x00000003160f7211 */ /* 0x080fe200000f0eff */
[C---:B------:R-:W-:Y:S01]  /*0660*/  IMAD R22, R9.reuse, 0x2, R26 ;  /* 0x0000000209167824 */ /* 0x040fe200078e021a */
[----:B------:R-:W-:Y:S01]  /*0670*/  LEA.HI.X.SX32 R21, R24, R3, 0x1, P1 ;  /* 0x0000000318157211 */ /* 0x000fe200008f0eff */
[----:B------:R1:W3:Y:S01]  /*0680*/  LDG.E.U16 R47, desc[UR44][R12.64] ;  /* 0x0000002c0c2f7981 */ /* 0x0002e2000c1e1500 */
[C---:B0-----:R-:W-:Y:S01]  /*0690*/  LEA R16, P0, R26.reuse, R5, 0x1 ;  /* 0x000000051a107211 */ /* 0x041fe200078008ff */
[C---:B------:R-:W-:Y:S02]  /*06a0*/  IMAD R24, R9.reuse, 0x2, R22 ;  /* 0x0000000209187824 */ /* 0x040fe400078e0216 */
[----:B------:R0:W3:Y:S01]  /*06b0*/  LDG.E.U16 R49, desc[UR44][R14.64] ;  /* 0x0000002c0e317981 */ /* 0x0000e2000c1e1500 */
[----:B------:R-:W-:Y:S01]  /*06c0*/  LEA.HI.X.SX32 R17, R26, R3, 0x1, P0 ;  /* 0x000000031a117211 */ /* 0x000fe200000f0eff */
[C---:B------:R-:W-:Y:S01]  /*06d0*/  IMAD R26, R9.reuse, 0x2, R24 ;  /* 0x00000002091a7824 */ /* 0x040fe200078e0218 */
[C---:B-----5:R-:W-:Y:S01]  /*06e0*/  LEA R10, P0, R22.reuse, R5, 0x1 ;  /* 0x00000005160a7211 */ /* 0x060fe200078008ff */
[----:B------:R-:W5:Y:S03]  /*06f0*/  LDG.E.U16 R56, desc[UR44][R20.64] ;  /* 0x0000002c14387981 */ /* 0x000f66000c1e1500 */
[----:B------:R-:W-:Y:S01]  /*0700*/  LEA.HI.X.SX32 R11, R22, R3, 0x1, P0 ;  /* 0x00000003160b7211 */ /* 0x000fe200000f0eff */
[----:B------:R0:W5:Y:S01]  /*0710*/  LDG.E.U16 R51, desc[UR44][R16.64] ;  /* 0x0000002c10337981 */ /* 0x000162000c1e1500 */
[----:B------:R-:W-:-:S02]  /*0720*/  LEA R22, R9, R26, 0x1 ;  /* 0x0000001a09167211 */ /* 0x000fc400078e08ff */
[-C--:B-1----:R-:W-:Y:S01]  /*0730*/  LEA R12, P0, R24, R5.reuse, 0x1 ;  /* 0x00000005180c7211 */ /* 0x082fe200078008ff */
[----:B------:R1:W5:Y:S02]  /*0740*/  LDG.E.U16 R53, desc[UR44][R10.64] ;  /* 0x0000002c0a357981 */ /* 0x000364000c1e1500 */
[C---:B------:R-:W-:Y:S01]  /*0750*/  IMAD R28, R9.reuse, 0x2, R22 ;  /* 0x00000002091c7824 */ /* 0x040fe200078e0216 */
[----:B------:R-:W-:Y:S02]  /*0760*/  LEA R18, P1, R26, R5, 0x1 ;  /* 0x000000051a127211 */ /* 0x000fe400078208ff */
[-C--:B------:R-:W-:Y:S01]  /*0770*/  LEA.HI.X.SX32 R13, R24, R3.reuse, 0x1, P0 ;  /* 0x00000003180d7211 */ /* 0x080fe200000f0eff */
[C---:B------:R-:W-:Y:S01]  /*0780*/  IMAD R24, R9.reuse, 0x2, R28 ;  /* 0x0000000209187824 */ /* 0x040fe200078e021c */
[----:B------:R-:W-:Y:S02]  /*0790*/  LEA.HI.X.SX32 R19, R26, R3, 0x1, P1 ;  /* 0x000000031a137211 */ /* 0x000fe400008f0eff */
[C---:B0-----:R-:W-:Y:S01]  /*07a0*/  LEA R14, P0, R22.reuse, R5, 0x1 ;  /* 0x00000005160e7211 */ /* 0x041fe200078008ff */
[C---:B------:R-:W-:Y:S01]  /*07b0*/  IMAD R26, R9.reuse, 0x2, R24 ;  /* 0x00000002091a7824 */ /* 0x040fe200078e0218 */
[----:B------:R0:W5:Y:S02]  /*07c0*/  LDG.E.U16 R55, desc[UR44][R12.64] ;  /* 0x0000002c0c377981 */ /* 0x000164000c1e1500 */
[----:B------:R-:W-:Y:S01]  /*07d0*/  LEA.HI.X.SX32 R15, R22, R3, 0x1, P0 ;  /* 0x00000003160f7211 */ /* 0x000fe200000f0eff */
[C---:B------:R-:W-:Y:S01]  /*07e0*/  IMAD R22, R9.reuse, 0x2, R26 ;  /* 0x0000000209167824 */ /* 0x040fe200078e021a */
[C---:B------:R-:W-:Y:S01]  /*07f0*/  LEA R16, P0, R28.reuse, R5, 0x1 ;  /* 0x000000051c107211 */ /* 0x040fe200078008ff */
[----:B------:R-:W5:Y:S02]  /*0800*/  LDG.E.U16 R58, desc[UR44][R18.64] ;  /* 0x0000002c123a7981 */ /* 0x000f64000c1e1500 */
[C---:B------:R-:W-:Y:S01]  /*0810*/  IMAD R30, R9.reuse, 0x2, R22 ;  /* 0x00000002091e7824 */ /* 0x040fe200078e0216 */
[----:B------:R-:W-:Y:S01]  /*0820*/  LEA.HI.X.SX32 R17, R28, R3, 0x1, P0 ;  /* 0x000000031c117211 */ /* 0x000fe200000f0eff */
[----:B------:R0:W5:Y:S02]  /*0830*/  LDG.E.U16 R57, desc[UR44][R14.64] ;  /* 0x0000002c0e397981 */ /* 0x000164000c1e1500 */
[C---:B------:R-:W-:Y:S01]  /*0840*/  IMAD R28, R9.reuse, 0x2, R30 ;  /* 0x00000002091c7824 */ /* 0x040fe200078e021e */
[C---:B-1----:R-:W-:Y:S01]  /*0850*/  LEA R10, P0, R24.reuse, R5, 0x1 ;  /* 0x00000005180a7211 */ /* 0x042fe200078008ff */
[----:B------:R-:W5:Y:S02]  /*0860*/  LDG.E.U16 R59, desc[UR44][R16.64] ;  /* 0x0000002c103b7981 */ /* 0x000f64000c1e1500 */
[----:B------:R-:W-:Y:S01]  /*0870*/  IMAD R32, R9, 0x2, R28 ;  /* 0x0000000209207824 */ /* 0x000fe200078e021c */
[----:B------:R-:W-:-:S02]  /*0880*/  LEA.HI.X.SX32 R11, R24, R3, 0x1, P0 ;  /* 0x00000003180b7211 */ /* 0x000fc400000f0eff */
[-C--:B------:R-:W-:Y:S01]  /*0890*/  LEA R20, P1, R26, R5.reuse, 0x1 ;  /* 0x000000051a147211 */ /* 0x080fe200078208ff */
[C---:B------:R-:W-:Y:S01]  /*08a0*/  IMAD R24, R9.reuse, 0x2, R32 ;  /* 0x0000000209187824 */ /* 0x040fe200078e0220 */
[----:B0-----:R-:W-:Y:S01]  /*08b0*/  LEA R12, P0, R22, R5, 0x1 ;  /* 0x00000005160c7211 */ /* 0x001fe200078008ff */
[----:B------:R0:W5:Y:S01]  /*08c0*/  LDG.E.U16 R60, desc[UR44][R10.64] ;  /* 0x0000002c0a3c7981 */ /* 0x000162000c1e1500 */
[-C--:B------:R-:W-:Y:S02]  /*08d0*/  LEA.HI.X.SX32 R21, R26, R3.reuse, 0x1, P1 ;  /* 0x000000031a157211 */ /* 0x080fe400008f0eff */
[C---:B------:R-:W-:Y:S02]  /*08e0*/  LEA R26, R9.reuse, R24, 0x1 ;  /* 0x00000018091a7211 */ /* 0x040fe400078e08ff */
[----:B------:R-:W-:Y:S01]  /*08f0*/  LEA.HI.X.SX32 R13, R22, R3, 0x1, P0 ;  /* 0x00000003160d7211 */ /* 0x000fe200000f0eff */
[----:B------:R-:W5:Y:S01]  /*0900*/  LDG.E.U16 R62, desc[UR44][R20.64] ;  /* 0x0000002c143e7981 */ /* 0x000f62000c1e1500 */
[-C--:B------:R-:W-:Y:S01]  /*0910*/  LEA R14, P0, R30, R5.reuse, 0x1 ;  /* 0x000000051e0e7211 */ /* 0x080fe200078008ff */
[C---:B------:R-:W-:Y:S01]  /*0920*/  IMAD R22, R9.reuse, 0x2, R26 ;  /* 0x0000000209167824 */ /* 0x040fe200078e021a */
[----:B0-----:R-:W-:Y:S01]  /*0930*/  LEA R10, P1, R32, R5, 0x1 ;  /* 0x00000005200a7211 */ /* 0x001fe200078208ff */
[----:B------:R0:W5:Y:S01]  /*0940*/  LDG.E.U16 R61, desc[UR44][R12.64] ;  /* 0x0000002c0c3d7981 */ /* 0x000162000c1e1500 */
[----:B------:R-:W-:Y:S01]  /*0950*/  LEA.HI.X.SX32 R15, R30, R3, 0x1, P0 ;  /* 0x000000031e0f7211 */ /* 0x000fe200000f0eff */
[----:B------:R-:W-:Y:S01]  /*0960*/  IMAD R30, R9, 0x2, R22 ;  /* 0x00000002091e7824 */ /* 0x000fe200078e0216 */
[----:B------:R-:W-:-:S03]  /*0970*/  LEA R16, P0, R28, R5, 0x1 ;  /* 0x000000051c107211 */ /* 0x000fc600078008ff */
[C---:B------:R-:W-:Y:S01]  /*0980*/  IMAD R34, R9.reuse, 0x2, R30 ;  /* 0x0000000209227824 */ /* 0x040fe200078e021e */
[----:B------:R-:W-:Y:S01]  /*0990*/  LEA.HI.X.SX32 R17, R28, R3, 0x1, P0 ;  /* 0x000000031c117211 */ /* 0x000fe200000f0eff */
[----:B------:R1:W5:Y:S02]  /*09a0*/  LDG.E.U16 R63, desc[UR44][R14.64] ;  /* 0x0000002c0e3f7981 */ /* 0x000364000c1e1500 */
[C---:B------:R-:W-:Y:S01]  /*09b0*/  IMAD R28, R9.reuse, 0x2, R34 ;  /* 0x00000002091c7824 */ /* 0x040fe200078e0222 */
[----:B------:R-:W-:Y:S01]  /*09c0*/  LEA R18, P0, R24, R5, 0x1 ;  /* 0x0000000518127211 */ /* 0x000fe200078008ff */
[----:B------:R-:W5:Y:S01]  /*09d0*/  LDG.E.U16 R64, desc[UR44][R16.64] ;  /* 0x0000002c10407981 */ /* 0x000f62000c1e1500 */
[-C--:B------:R-:W-:Y:S01]  /*09e0*/  LEA.HI.X.SX32 R11, R32, R3.reuse, 0x1, P1 ;  /* 0x00000003200b7211 */ /* 0x080fe200008f0eff */
[C---:B------:R-:W-:Y:S01]  /*09f0*/  IMAD R32, R9.reuse, 0x2, R28 ;  /* 0x0000000209207824 */ /* 0x040fe200078e021c */
[----:B------:R-:W-:Y:S02]  /*0a00*/  LEA.HI.X.SX32 R19, R24, R3, 0x1, P0 ;  /* 0x0000000318137211 */ /* 0x000fe400000f0eff */
[-C--:B0-----:R-:W-:Y:S01]  /*0a10*/  LEA R12, P0, R26, R5.reuse, 0x1 ;  /* 0x000000051a0c7211 */ /* 0x081fe200078008ff */
[C---:B------:R-:W-:Y:S01]  /*0a20*/  IMAD R24, R9.reuse, 0x2, R32 ;  /* 0x0000000209187824 */ /* 0x040fe200078e0220 */
[----:B------:R-:W-:Y:S01]  /*0a30*/  LEA R20, P1, R30, R5, 0x1 ;  /* 0x000000051e147211 */ /* 0x000fe200078208ff */
[----:B------:R0:W5:Y:S01]  /*0a40*/  LDG.E.U16 R66, desc[UR44][R10.64] ;  /* 0x0000002c0a427981 */ /* 0x000162000c1e1500 */
[----:B------:R-:W-:Y:S01]  /*0a50*/  LEA.HI.X.SX32 R13, R26, R3, 0x1, P0 ;  /* 0x000000031a0d7211 */ /* 0x000fe200000f0eff */
[C---:B------:R-:W-:Y:S01]  /*0a60*/  IMAD R26, R9.reuse, 0x2, R24 ;  /* 0x00000002091a7824 */ /* 0x040fe200078e0218 */
[C---:B-1----:R-:W-:Y:S01]  /*0a70*/  LEA R14, P0, R22.reuse, R5, 0x1 ;  /* 0x00000005160e7211 */ /* 0x042fe200078008ff */
[----:B------:R1:W5:Y:S02]  /*0a80*/  LDG.E.U16 R65, desc[UR44][R18.64] ;  /* 0x0000002c12417981 */ /* 0x000364000c1e1500 */
[C---:B------:R-:W-:Y:S01]  /*0a90*/  IMAD R36, R9.reuse, 0x2, R26 ;  /* 0x0000000209247824 */ /* 0x040fe200078e021a */
[-C--:B------:R-:W-:Y:S01]  /*0aa0*/  LEA.HI.X.SX32 R15, R22, R3.reuse, 0x1, P0 ;  /* 0x00000003160f7211 */ /* 0x080fe200000f0eff */
[----:B------:R1:W5:Y:S03]  /*0ab0*/  LDG.E.U16 R67, desc[UR44][R12.64] ;  /* 0x0000002c0c437981 */ /* 0x000366000c1e1500 */
[----:B------:R-:W-:Y:S01]  /*0ac0*/  LEA R22, R9, R36, 0x1 ;  /* 0x0000002409167211 */ /* 0x000fe200078e08ff */
[----:B------:R1:W5:Y:S01]  /*0ad0*/  LDG.E.U16 R68, desc[UR44][R14.64] ;  /* 0x0000002c0e447981 */ /* 0x000362000c1e1500 */
[----:B------:R-:W-:-:S02]  /*0ae0*/  LEA.HI.X.SX32 R21, R30, R3, 0x1, P1 ;  /* 0x000000031e157211 */ /* 0x000fc400008f0eff */
[-C--:B0-----:R-:W-:Y:S01]  /*0af0*/  LEA R10, P0, R34, R5.reuse, 0x1 ;  /* 0x00000005220a7211 */ /* 0x081fe200078008ff */
[C---:B------:R-:W-:Y:S01]  /*0b00*/  IMAD R30, R9.reuse, 0x2, R22 ;  /* 0x00000002091e7824 */ /* 0x040fe200078e0216 */
[----:B-1----:R-:W-:Y:S01]  /*0b10*/  LEA R18, P1, R24, R5, 0x1 ;  /* 0x0000000518127211 */ /* 0x002fe200078208ff */
[----:B------:R-:W5:Y:S01]  /*0b20*/  LDG.E.U16 R70, desc[UR44][R20.64] ;  /* 0x0000002c14467981 */ /* 0x000f62000c1e1500 */
        /* <DEDUP_REMOVED lines=8> */
[----:B------:R1:W5:Y:S02]  /*0bb0*/  LDG.E.U16 R71, desc[UR44][R16.64] ;  /* 0x0000002c10477981 */ /* 0x000364000c1e1500 */
[----:B------:R-:W-:Y:S01]  /*0bc0*/  IMAD R40, R9, 0x2, R28 ;  /* 0x0000000209287824 */ /* 0x000fe200078e021c */
[----:B------:R-:W-:-:S03]  /*0bd0*/  LEA.HI.X.SX32 R19, R24, R3, 0x1, P1 ;  /* 0x0000000318137211 */ /* 0x000fc600008f0eff */
[C---:B------:R-:W-:Y:S01]  /*0be0*/  IMAD R24, R9.reuse, 0x2, R40 ;  /* 0x0000000209187824 */ /* 0x040fe200078e0228 */
[----:B------:R-:W-:Y:S01]  /*0bf0*/  LEA.HI.X.SX32 R13, R32, R3, 0x1, P0 ;  /* 0x00000003200d7211 */ /* 0x000fe200000f0eff */
[----:B------:R-:W5:Y:S01]  /*0c00*/  LDG.E.U16 R74, desc[UR44][R18.64] ;  /* 0x0000002c124a7981 */ /* 0x000f62000c1e1500 */
[C---:B------:R-:W-:Y:S01]  /*0c10*/  LEA R14, P0, R26.reuse, R5, 0x1 ;  /* 0x000000051a0e7211 */ /* 0x040fe200078008ff */
[C---:B------:R-:W-:Y:S02]  /*0c20*/  IMAD R32, R9.reuse, 0x2, R24 ;  /* 0x0000000209207824 */ /* 0x040fe400078e0218 */
[----:B------:R1:W5:Y:S01]  /*0c30*/  LDG.E.U16 R72, desc[UR44][R12.64] ;  /* 0x0000002c0c487981 */ /* 0x000362000c1e1500 */
[----:B------:R-:W-:Y:S01]  /*0c40*/  LEA.HI.X.SX32 R15, R26, R3, 0x1, P0 ;  /* 0x000000031a0f7211 */ /* 0x000fe200000f0eff */
[----:B------:R-:W-:Y:S01]  /*0c50*/  IMAD R26, R9, 0x2, R32 ;  /* 0x00000002091a7824 */ /* 0x000fe200078e0220 */
[----:B0-----:R-:W-:-:S03]  /*0c60*/  LEA R10, P0, R36, R5, 0x1 ;  /* 0x00000005240a7211 */ /* 0x001fc600078008ff */
[----:B------:R0:W5:Y:S01]  /*0c70*/  LDG.E.U16 R73, desc[UR44][R14.64] ;  /* 0x0000002c0e497981 */ /* 0x000162000c1e1500 */
[----:B------:R-:W-:Y:S02]  /*0c80*/  LEA.HI.X.SX32 R11, R36, R3, 0x1, P0 ;  /* 0x00000003240b7211 */ /* 0x000fe400000f0eff */
[C---:B------:R-:W-:Y:S02]  /*0c90*/  LEA R36, R9.reuse, R26, 0x1 ;  /* 0x0000001a09247211 */ /* 0x040fe400078e08ff */
[-C--:B-1----:R-:W-:Y:S01]  /*0ca0*/  LEA R16, P0, R22, R5.reuse, 0x1 ;  /* 0x0000000516107211 */ /* 0x082fe200078008ff */
[----:B------:R1:W5:Y:S02]  /*0cb0*/  LDG.E.U16 R75, desc[UR44][R10.64] ;  /* 0x0000002c0a4b7981 */ /* 0x000364000c1e1500 */
[C---:B------:R-:W-:Y:S01]  /*0cc0*/  IMAD R42, R9.reuse, 0x2, R36 ;  /* 0x00000002092a7824 */ /* 0x040fe200078e0224 */
[----:B------:R-:W-:Y:S02]  /*0cd0*/  LEA R12, P1, R30, R5, 0x1 ;  /* 0x000000051e0c7211 */ /* 0x000fe400078208ff */
[----:B------:R-:W-:Y:S01]  /*0ce0*/  LEA.HI.X.SX32 R17, R22, R3, 0x1, P0 ;  /* 0x0000000316117211 */ /* 0x000fe200000f0eff */
[----:B------:R-:W-:Y:S01]  /*0cf0*/  IMAD R44, R9, 0x2, R42 ;  /* 0x00000002092c7824 */ /* 0x000fe200078e022a */
[----:B------:R-:W-:-:S02]  /*0d00*/  LEA R18, P0, R34, R5, 0x1 ;  /* 0x0000000522127211 */ /* 0x000fc400078008ff */
[-C--:B------:R-:W-:Y:S01]  /*0d10*/  LEA.HI.X.SX32 R13, R30, R3.reuse, 0x1, P1 ;  /* 0x000000031e0d7211 */ /* 0x080fe200008f0eff */
[C---:B------:R-:W-:Y:S01]  /*0d20*/  IMAD R30, R9.reuse, 0x2, R44 ;  /* 0x00000002091e7824 */ /* 0x040fe200078e022c */
[----:B------:R-:W-:Y:S01]  /*0d30*/  LEA.HI.X.SX32 R19, R34, R3, 0x1, P0 ;  /* 0x0000000322137211 */ /* 0x000fe200000f0eff */
[----:B------:R-:W5:Y:S01]  /*0d40*/  LDG.E.U16 R76, desc[UR44][R16.64] ;  /* 0x0000002c104c7981 */ /* 0x000f62000c1e1500 */
[-C--:B0-----:R-:W-:Y:S01]  /*0d50*/  LEA R14, P0, R38, R5.reuse, 0x1 ;  /* 0x00000005260e7211 */ /* 0x081fe200078008ff */
[C---:B------:R-:W-:Y:S01]  /*0d60*/  IMAD R34, R9.reuse, 0x2, R30 ;  /* 0x0000000209227824 */ /* 0x040fe200078e021e */
[----:B------:R-:W-:Y:S01]  /*0d70*/  LEA R20, P1, R36, R5, 0x1 ;  /* 0x0000000524147211 */ /* 0x000fe200078208ff */
[----:B------:R-:W5:Y:S01]  /*0d80*/  LDG.E.U16 R78, desc[UR44][R12.64] ;  /* 0x0000002c0c4e7981 */ /* 0x000f62000c1e1500 */
[----:B------:R-:W-:Y:S01]  /*0d90*/  LEA.HI.X.SX32 R15, R38, R3, 0x1, P0 ;  /* 0x00000003260f7211 */ /* 0x000fe200000f0eff */
[C---:B------:R-:W-:Y:S01]  /*0da0*/  IMAD R38, R9.reuse, 0x2, R34 ;  /* 0x0000000209267824 */ /* 0x040fe200078e0222 */
[C---:B-1----:R-:W-:Y:S01]  /*0db0*/  LEA R10, P0, R40.reuse, R5, 0x1 ;  /* 0x00000005280a7211 */ /* 0x042fe200078008ff */
[----:B------:R0:W5:Y:S02]  /*0dc0*/  LDG.E.U16 R77, desc[UR44][R18.64] ;  /* 0x0000002c124d7981 */ /* 0x000164000c1e1500 */
[C---:B------:R-:W-:Y:S01]  /*0dd0*/  IMAD R46, R9.reuse, 0x2, R38 ;  /* 0x00000002092e7824 */ /* 0x040fe200078e0226 */
[-C--:B------:R-:W-:Y:S01]  /*0de0*/  LEA.HI.X.SX32 R11, R40, R3.reuse, 0x1, P0 ;  /* 0x00000003280b7211 */ /* 0x080fe200000f0eff */
[----:B------:R-:W5:Y:S02]  /*0df0*/  LDG.E.U16 R79, desc[UR44][R14.64] ;  /* 0x0000002c0e4f7981 */ /* 0x000f64000c1e1500 */
[C---:B------:R-:W-:Y:S01]  /*0e00*/  IMAD R40, R9.reuse, 0x2, R46 ;  /* 0x0000000209287824 */ /* 0x040fe200078e022e */
[----:B------:R-:W-:Y:S01]  /*0e10*/  LEA.HI.X.SX32 R21, R36, R3, 0x1, P1 ;  /* 0x0000000324157211 */ /* 0x000fe200008f0eff */
[----:B------:R1:W5:Y:S01]  /*0e20*/  LDG.E.U16 R80, desc[UR44][R10.64] ;  /* 0x0000002c0a507981 */ /* 0x000362000c1e1500 */
[----:B------:R-:W-:Y:S01]  /*0e30*/  LEA R22, P0, R34, R5, 0x1 ;  /* 0x0000000522167211 */ /* 0x000fe200078008ff */
[----:B------:R-:W-:-:S03]  /*0e40*/  IMAD R36, R9, 0x2, R40 ;  /* 0x0000000209247824 */ /* 0x000fc600078e0228 */
[----:B------:R-:W-:Y:S02]  /*0e50*/  LEA.HI.X.SX32 R23, R34, R3, 0x1, P0 ;  /* 0x0000000322177211 */ /* 0x000fe400000f0eff */
[-C--:B0-----:R-:W-:Y:S01]  /*0e60*/  LEA R18, P1, R36, R5.reuse, 0x1 ;  /* 0x0000000524127211 */ /* 0x081fe200078208ff */
[----:B------:R-:W5:Y:S01]  /*0e70*/  LDG.E.U16 R34, desc[UR44][R20.64] ;  /* 0x0000002c14227981 */ /* 0x000f62000c1e1500 */
[----:B------:R-:W-:Y:S02]  /*0e80*/  LEA R12, P0, R24, R5, 0x1 ;  /* 0x00000005180c7211 */ /* 0x000fe400078008ff */
[-C--:B------:R-:W-:Y:S01]  /*0e90*/  LEA.HI.X.SX32 R19, R36, R3.reuse, 0x1, P1 ;  /* 0x0000000324137211 */ /* 0x080fe200008f0eff */
[----:B------:R-:W5:Y:S01]  /*0ea0*/  LDG.E.U16 R82, desc[UR44][R22.64] ;  /* 0x0000002c16527981 */ /* 0x000f62000c1e1500 */
[----:B------:R-:W-:Y:S02]  /*0eb0*/  LEA.HI.X.SX32 R13, R24, R3, 0x1, P0 ;  /* 0x00000003180d7211 */ /* 0x000fe400000f0eff */
[-C--:B------:R-:W-:Y:S01]  /*0ec0*/  LEA R16, P1, R42, R5.reuse, 0x1 ;  /* 0x000000052a107211 */ /* 0x080fe200078208ff */
[----:B------:R0:W5:Y:S01]  /*0ed0*/  LDG.E.U16 R84, desc[UR44][R18.64] ;  /* 0x0000002c12547981 */ /* 0x000162000c1e1500 */
[----:B-1----:R-:W-:-:S02]  /*0ee0*/  LEA R10, P0, R38, R5, 0x1 ;  /* 0x00000005260a7211 */ /* 0x002fc400078008ff */
[C---:B------:R-:W-:Y:S01]  /*0ef0*/  LEA R36, R9.reuse, R36, 0x1 ;  /* 0x0000002409247211 */ /* 0x040fe200078e08ff */
[----:B------:R-:W5:Y:S01]  /*0f00*/  LDG.E.U16 R81, desc[UR44][R12.64] ;  /* 0x0000002c0c517981 */ /* 0x000f62000c1e1500 */
[-C--:B------:R-:W-:Y:S02]  /*0f10*/  LEA.HI.X.SX32 R17, R42, R3.reuse, 0x1, P1 ;  /* 0x000000032a117211 */ /* 0x080fe400008f0eff */
[----:B------:R-:W-:Y:S02]  /*0f20*/  LEA.HI.X.SX32 R11, R38, R3, 0x1, P0 ;  /* 0x00000003260b7211 */ /* 0x000fe400000f0eff */
[-C--:B------:R-:W-:Y:S01]  /*0f30*/  LEA R24, P1, R36, R5.reuse, 0x1 ;  /* 0x0000000524187211 */ /* 0x080fe200078208ff */
[----:B------:R-:W5:Y:S01]  /*0f40*/  LDG.E.U16 R83, desc[UR44][R16.64] ;  /* 0x0000002c10537981 */ /* 0x000f62000c1e1500 */
[----:B------:R-:W-:Y:S02]  /*0f50*/  LEA R14, P0, R32, R5, 0x1 ;  /* 0x00000005200e7211 */ /* 0x000fe400078008ff */
[-C--:B------:R-:W-:Y:S01]  /*0f60*/  LEA.HI.X.SX32 R25, R36, R3.reuse, 0x1, P1 ;  /* 0x0000000324197211 */ /* 0x080fe200008f0eff */
[----:B------:R-:W-:Y:S01]  /*0f70*/  IMAD R36, R9, 0x2, R36 ;  /* 0x0000000209247824 */ /* 0x000fe200078e0224 */
[----:B------:R-:W-:Y:S01]  /*0f80*/  LEA.HI.X.SX32 R15, R32, R3, 0x1, P0 ;  /* 0x00000003200f7211 */ /* 0x000fe200000f0eff */
[----:B------:R1:W5:Y:S01]  /*0f90*/  LDG.E.U16 R85, desc[UR44][R10.64] ;  /* 0x0000002c0a557981 */ /* 0x000362000c1e1500 */
[----:B0-----:R-:W-:-:S02]  /*0fa0*/  LEA R18, P1, R44, R5, 0x1 ;  /* 0x000000052c127211 */ /* 0x001fc400078208ff */
[----:B------:R-:W-:Y:S01]  /*0fb0*/  LEA R20, P0, R46, R5, 0x1 ;  /* 0x000000052e147211 */ /* 0x000fe200078008ff */
[----:B------:R0:W5:Y:S01]  /*0fc0*/  LDG.E.U16 R32, desc[UR44][R14.64] ;  /* 0x0000002c0e207981 */ /* 0x000162000c1e1500 */
[-C--:B------:R-:W-:Y:S02]  /*0fd0*/  LEA.HI.X.SX32 R19, R44, R3.reuse, 0x1, P1 ;  /* 0x000000032c137211 */ /* 0x080fe400008f0eff */
[----:B------:R-:W-:Y:S01]  /*0fe0*/  LEA.HI.X.SX32 R21, R46, R3, 0x1, P0 ;  /* 0x000000032e157211 */ /* 0x000fe200000f0eff */
[----:B------:R-:W5:Y:S01]  /*0ff0*/  LDG.E.U16 R25, desc[UR44][R24.64] ;  /* 0x0000002c18197981 */ /* 0x000f62000c1e1500 */
[-C--:B------:R-:W-:Y:S02]  /*1000*/  LEA R22, P1, R36, R5.reuse, 0x1 ;  /* 0x0000000524167211 */ /* 0x080fe400078208ff */
[----:B-1----:R-:W-:Y:S01]  /*1010*/  LEA R10, P0, R28, R5, 0x1 ;  /* 0x000000051c0a7211 */ /* 0x002fe200078008ff */
[----:B------:R1:W5:Y:S01]  /*1020*/  LDG.E.U16 R38, desc[UR44][R18.64] ;  /* 0x0000002c12267981 */ /* 0x000362000c1e1500 */
[-C--:B------:R-:W-:Y:S01]  /*1030*/  LEA.HI.X.SX32 R23, R36, R3.reuse, 0x1, P1 ;  /* 0x0000000324177211 */ /* 0x080fe200008f0eff */
[----:B------:R-:W-:Y:S01]  /*1040*/  IMAD R36, R9, 0x2, R36 ;  /* 0x0000000209247824 */ /* 0x000fe200078e0224 */
[----:B------:R-:W-:Y:S01]  /*1050*/  LEA.HI.X.SX32 R11, R28, R3, 0x1, P0 ;  /* 0x000000031c0b7211 */ /* 0x000fe200000f0eff */
[----:B------:R-:W5:Y:S01]  /*1060*/  LDG.E.U16 R20, desc[UR44][R20.64] ;  /* 0x0000002c14147981 */ /* 0x000f62000c1e1500 */
[----:B------:R-:W-:-:S02]  /*1070*/  LEA R12, P0, R26, R5, 0x1 ;  /* 0x000000051a0c7211 */ /* 0x000fc400078008ff */
[----:B0-----:R-:W-:Y:S01]  /*1080*/  LEA R14, P1, R30, R5, 0x1 ;  /* 0x000000051e0e7211 */ /* 0x001fe200078208ff */
[----:B------:R-:W5:Y:S01]  /*1090*/  LDG.E.U16 R22, desc[UR44][R22.64] ;  /* 0x0000002c16167981 */ /* 0x000f62000c1e1500 */
[-C--:B------:R-:W-:Y:S02]  /*10a0*/  LEA.HI.X.SX32 R13, R26, R3.reuse, 0x1, P0 ;  /* 0x000000031a0d7211 */ /* 0x080fe400000f0eff */
[----:B------:R-:W-:Y:S01]  /*10b0*/  LEA.HI.X.SX32 R15, R30, R3, 0x1, P1 ;  /* 0x000000031e0f7211 */ /* 0x000fe200008f0eff */
[----:B------:R-:W5:Y:S01]  /*10c0*/  LDG.E.U16 R10, desc[UR44][R10.64] ;  /* 0x0000002c0a0a7981 */ /* 0x000f62000c1e1500 */
[-C--:B------:R-:W-:Y:S02]  /*10d0*/  LEA R16, P0, R40, R5.reuse, 0x1 ;  /* 0x0000000528107211 */ /* 0x080fe400078008ff */
[----:B-1----:R-:W-:Y:S01]  /*10e0*/  LEA R18, P1, R36, R5, 0x1 ;  /* 0x0000000524127211 */ /* 0x002fe200078208ff */
[----:B------:R-:W5:Y:S01]  /*10f0*/  LDG.E.U16 R12, desc[UR44][R12.64] ;  /* 0x0000002c0c0c7981 */ /* 0x000f62000c1e1500 */
[----:B------:R-:W-:-:S02]  /*1100*/  LEA.HI.X.SX32 R17, R40, R3, 0x1, P0 ;  /* 0x0000000328117211 */ /* 0x000fc400000f0eff */
[----:B------:R-:W-:Y:S01]  /*1110*/  LEA.HI.X.SX32 R19, R36, R3, 0x1, P1 ;  /* 0x0000000324137211 */ /* 0x000fe200008f0eff */
[----:B------:R-:W5:Y:S04]  /*1120*/  LDG.E.U16 R14, desc[UR44][R14.64] ;  /* 0x0000002c0e0e7981 */ /* 0x000f68000c1e1500 */
[----:B------:R-:W5:Y:S04]  /*1130*/  LDG.E.U16 R16, desc[UR44][R16.64] ;  /* 0x0000002c10107981 */ /* 0x000f68000c1e1500 */
[----:B------:R-:W5:Y:S01]  /*1140*/  LDG.E.U16 R18, desc[UR44][R18.64] ;  /* 0x0000002c12127981 */ /* 0x000f62000c1e1500 */
[----:B------:R-:W0:Y:S01]  /*1150*/  S2UR UR4, SR_CgaCtaId ;  /* 0x00000000000479c3 */ /* 0x000e220000008800 */
[----:B------:R-:W-:Y:S01]  /*1160*/  SHF.R.S32.HI R5, RZ, 0x6, R0 ;  /* 0x00000006ff057819 */ /* 0x000fe20000011400 */
[----:B------:R-:W-:Y:S01]  /*1170*/  IMAD.SHL.U32 R3, R2, 0x2, RZ ;  /* 0x0000000202037824 */ /* 0x000fe200078e00ff */
[----:B------:R-:W-:-:S02]  /*1180*/  UMOV UR16, 0x400 ;  /* 0x0000040000107882 */ /* 0x000fc40000000000 */
[----:B------:R-:W-:Y:S02]  /*1190*/  SGXT R2, R5, 0x1 ;  /* 0x000000010502781a */ /* 0x000fe40000000200 */
[----:B------:R-:W-:Y:S02]  /*11a0*/  ISETP.GE.AND P0, PT, R187, 0x1, PT ;  /* 0x00000001bb00780c */ /* 0x000fe40003f06270 */
[----:B------:R-:W-:-:S04]  /*11b0*/  LOP3.LUT R185, R3, 0x90, R2, 0x78, !PT ;  /* 0x0000009003b97812 */ /* 0x000fc800078e7802 */
[C---:B------:R-:W-:Y:S02]  /*11c0*/  LOP3.LUT R186, R185.reuse, 0x20, RZ, 0x3c, !PT ;  /* 0x00000020b9ba7812 */ /* 0x040fe400078e3cff */
[C---:B------:R-:W-:Y:S02]  /*11d0*/  LOP3.LUT R2, R185.reuse, 0x40, RZ, 0x3c, !PT ;  /* 0x00000040b9027812 */ /* 0x040fe400078e3cff */
[----:B------:R-:W-:Y:S01]  /*11e0*/  LOP3.LUT R5, R185, 0x60, RZ, 0x3c, !PT ;  /* 0x00000060b9057812 */ /* 0x000fe200078e3cff */
[----:B0-----:R-:W-:Y:S01]  /*11f0*/  ULEA UR16, UR4, UR16, 0x18 ;  /* 0x0000001004107291 */ /* 0x001fe2000f8ec03f */
[----:B------:R-:W-:Y:S01]  /*1200*/  IMAD.MOV.U32 R97, RZ, RZ, -0x800000 ;  /* 0xff800000ff617424 */ /* 0x000fe200078e00ff */
[----:B------:R-:W-:Y:S01]  /*1210*/  CS2R R86, SRZ ;  /* 0x0000000000567805 */ /* 0x000fe2000001ff00 */
[----:B------:R-:W-:-:S06]  /*1220*/  IMAD.MOV.U32 R198, RZ, RZ, 0x3f800000 ;  /* 0x3f800000ffc67424 */ /* 0x000fcc00078e00ff */
[----:B--2---:R-:W-:Y:S04]  /*1230*/  STS.U16 [R185+UR16], R4 ;  /* 0x00000004b9007988 */ /* 0x004fe80008000410 */
[----:B----4-:R-:W-:Y:S04]  /*1240*/  STS.U16 [R185+UR16+0x400], R48 ;  /* 0x00040030b9007988 */ /* 0x010fe80008000410 */
[----:B---3--:R-:W-:Y:S04]  /*1250*/  STS.U16 [R185+UR16+0x800], R50 ;  /* 0x00080032b9007988 */ /* 0x008fe80008000410 */
[----:B------:R-:W-:Y:S01]  /*1260*/  STS.U16 [R185+UR16+0xc00], R52 ;  /* 0x000c0034b9007988 */ /* 0x000fe20008000410 */
[----:B------:R-:W-:Y:S01]  /*1270*/  IMAD.MOV.U32 R199, RZ, RZ, 0x3f800000 ;  /* 0x3f800000ffc77424 */ /* 0x000fe200078e00ff */
[----:B------:R-:W-:Y:S01]  /*1280*/  LOP3.LUT R188, R0, 0x40, RZ, 0xc0, !PT ;  /* 0x0000004000bc7812 */ /* 0x000fe200078ec0ff */
[----:B------:R-:W-:Y:S01]  /*1290*/  IMAD.MOV.U32 R96, RZ, RZ, -0x800000 ;  /* 0xff800000ff607424 */ /* 0x000fe200078e00ff */
[----:B------:R-:W-:Y:S04]  /*12a0*/  STS.U16 [R185+UR16+0x1000], R54 ;  /* 0x00100036b9007988 */ /* 0x000fe80008000410 */
[----:B-----5:R-:W-:Y:S04]  /*12b0*/  STS.U16 [R185+UR16+0x1400], R56 ;  /* 0x00140038b9007988 */ /* 0x020fe80008000410 */
[----:B------:R-:W-:Y:S04]  /*12c0*/  STS.U16 [R185+UR16+0x1800], R58 ;  /* 0x0018003ab9007988 */ /* 0x000fe80008000410 */
        /* <DEDUP_REMOVED lines=24> */
[----:B------:R0:W-:Y:S04]  /*1450*/  STS.U16 [R186+UR16+0x3d00], R25 ;  /* 0x003d0019ba007988 */ /* 0x0001e80008000410 */
[----:B------:R-:W-:Y:S04]  /*1460*/  STS.U16 [R2+UR16+0x200], R6 ;  /* 0x0002000602007988 */ /* 0x000fe80008000410 */
[----:B------:R1:W-:Y:S04]  /*1470*/  STS.U16 [R2+UR16+0x600], R29 ;  /* 0x0006001d02007988 */ /* 0x0003e80008000410 */
        /* <DEDUP_REMOVED lines=12> */
[----:B------:R-:W-:Y:S04]  /*1540*/  STS.U16 [R2+UR16+0x3a00], R20 ;  /* 0x003a001402007988 */ /* 0x000fe80008000410 */
[----:B------:R-:W-:Y:S01]  /*1550*/  STS.U16 [R2+UR16+0x3e00], R22 ;  /* 0x003e001602007988 */ /* 0x000fe20008000410 */
[----:B0-----:R-:W-:-:S03]  /*1560*/  CS2R R24, SRZ ;  /* 0x0000000000187805 */ /* 0x001fc6000001ff00 */
[----:B------:R-:W-:Y:S01]  /*1570*/  STS.U16 [R5+UR16+0x300], R8 ;  /* 0x0003000805007988 */ /* 0x000fe20008000410 */
[----:B------:R-:W-:-:S03]  /*1580*/  CS2R R26, SRZ ;  /* 0x00000000001a7805 */ /* 0x000fc6000001ff00 */
[----:B------:R0:W-:Y:S01]  /*1590*/  STS.U16 [R5+UR16+0x700], R31 ;  /* 0x0007001f05007988 */ /* 0x0001e20008000410 */
[----:B-1----:R-:W-:-:S03]  /*15a0*/  CS2R R28, SRZ ;  /* 0x00000000001c7805 */ /* 0x002fc6000001ff00 */
[----:B------:R1:W-:Y:S01]  /*15b0*/  STS.U16 [R5+UR16+0xb00], R37 ;  /* 0x000b002505007988 */ /* 0x0003e20008000410 */
[----:B--2---:R-:W-:-:S03]  /*15c0*/  CS2R R32, SRZ ;  /* 0x0000000000207805 */ /* 0x004fc6000001ff00 */
[----:B------:R2:W-:Y:S01]  /*15d0*/  STS.U16 [R5+UR16+0xf00], R43 ;  /* 0x000f002b05007988 */ /* 0x0005e20008000410 */
[----:B------:R-:W-:-:S03]  /*15e0*/  CS2R R34, SRZ ;  /* 0x0000000000227805 */ /* 0x000fc6000001ff00 */
[----:B------:R3:W-:Y:S01]  /*15f0*/  STS.U16 [R5+UR16+0x1300], R49 ;  /* 0x0013003105007988 */ /* 0x0007e20008000410 */
[----:B0-----:R-:W-:-:S03]  /*1600*/  CS2R R30, SRZ ;  /* 0x00000000001e7805 */ /* 0x001fc6000001ff00 */
[----:B------:R0:W-:Y:S01]  /*1610*/  STS.U16 [R5+UR16+0x1700], R55 ;  /* 0x0017003705007988 */ /* 0x0001e20008000410 */
[----:B-1----:R-:W-:-:S03]  /*1620*/  CS2R R36, SRZ ;  /* 0x0000000000247805 */ /* 0x002fc6000001ff00 */
[----:B------:R1:W-:Y:S01]  /*1630*/  STS.U16 [R5+UR16+0x1b00], R60 ;  /* 0x001b003c05007988 */ /* 0x0003e20008000410 */
[----:B------:R-:W-:-:S03]  /*1640*/  CS2R R38, SRZ ;  /* 0x0000000000267805 */ /* 0x000fc6000001ff00 */
[----:B------:R4:W-:Y:S01]  /*1650*/  STS.U16 [R5+UR16+0x1f00], R64 ;  /* 0x001f004005007988 */ /* 0x0009e20008000410 */
[----:B------:R-:W-:-:S03]  /*1660*/  CS2R R40, SRZ ;  /* 0x0000000000287805 */ /* 0x000fc6000001ff00 */
[----:B------:R5:W-:Y:S01]  /*1670*/  STS.U16 [R5+UR16+0x2300], R68 ;  /* 0x0023004405007988 */ /* 0x000be20008000410 */
[----:B--2---:R-:W-:-:S03]  /*1680*/  CS2R R42, SRZ ;  /* 0x00000000002a7805 */ /* 0x004fc6000001ff00 */
[----:B------:R2:W-:Y:S01]  /*1690*/  STS.U16 [R5+UR16+0x2700], R72 ;  /* 0x0027004805007988 */ /* 0x0005e20008000410 */
[----:B------:R-:W-:-:S03]  /*16a0*/  CS2R R44, SRZ ;  /* 0x00000000002c7805 */ /* 0x000fc6000001ff00 */
[----:B------:R2:W-:Y:S01]  /*16b0*/  STS.U16 [R5+UR16+0x2b00], R76 ;  /* 0x002b004c05007988 */ /* 0x0005e20008000410 */
[----:B------:R-:W-:-:S03]  /*16c0*/  CS2R R46, SRZ ;  /* 0x00000000002e7805 */ /* 0x000fc6000001ff00 */
[----:B------:R0:W-:Y:S01]  /*16d0*/  STS.U16 [R5+UR16+0x2f00], R10 ;  /* 0x002f000a05007988 */ /* 0x0001e20008000410 */
[----:B---3--:R-:W-:-:S03]  /*16e0*/  CS2R R48, SRZ ;  /* 0x0000000000307805 */ /* 0x008fc6000001ff00 */
[----:B------:R3:W-:Y:S01]  /*16f0*/  STS.U16 [R5+UR16+0x3300], R12 ;  /* 0x0033000c05007988 */ /* 0x0007e20008000410 */
[----:B------:R-:W-:-:S03]  /*1700*/  CS2R R50, SRZ ;  /* 0x0000000000327805 */ /* 0x000fc6000001ff00 */
[----:B------:R3:W-:Y:S01]  /*1710*/  STS.U16 [R5+UR16+0x3700], R14 ;  /* 0x0037000e05007988 */ /* 0x0007e20008000410 */
[----:B------:R-:W-:-:S03]  /*1720*/  CS2R R52, SRZ ;  /* 0x0000000000347805 */ /* 0x000fc6000001ff00 */
[----:B------:R3:W-:Y:S01]  /*1730*/  STS.U16 [R5+UR16+0x3b00], R16 ;  /* 0x003b001005007988 */ /* 0x0007e20008000410 */
[----:B0-----:R-:W-:-:S03]  /*1740*/  CS2R R54, SRZ ;  /* 0x0000000000367805 */ /* 0x001fc6000001ff00 */
[----:B------:R3:W-:Y:S01]  /*1750*/  STS.U16 [R5+UR16+0x3f00], R18 ;  /* 0x003f001205007988 */ /* 0x0007e20008000410 */
[----:B------:R-:W-:Y:S02]  /*1760*/  CS2R R56, SRZ ;  /* 0x0000000000387805 */ /* 0x000fe4000001ff00 */
[----:B------:R-:W-:Y:S02]  /*1770*/  CS2R R58, SRZ ;  /* 0x00000000003a7805 */ /* 0x000fe4000001ff00 */
[----:B-1----:R-:W-:Y:S02]  /*1780*/  CS2R R60, SRZ ;  /* 0x00000000003c7805 */ /* 0x002fe4000001ff00 */
[----:B------:R-:W-:Y:S02]  /*1790*/  CS2R R62, SRZ ;  /* 0x00000000003e7805 */ /* 0x000fe4000001ff00 */
[----:B----4-:R-:W-:Y:S02]  /*17a0*/  CS2R R64, SRZ ;  /* 0x0000000000407805 */ /* 0x010fe4000001ff00 */
[----:B------:R-:W-:-:S02]  /*17b0*/  CS2R R66, SRZ ;  /* 0x0000000000427805 */ /* 0x000fc4000001ff00 */
[----:B-----5:R-:W-:Y:S02]  /*17c0*/  CS2R R68, SRZ ;  /* 0x0000000000447805 */ /* 0x020fe4000001ff00 */
[----:B------:R-:W-:Y:S02]  /*17d0*/  CS2R R70, SRZ ;  /* 0x0000000000467805 */ /* 0x000fe4000001ff00 */
[----:B--2---:R-:W-:Y:S02]  /*17e0*/  CS2R R72, SRZ ;  /* 0x0000000000487805 */ /* 0x004fe4000001ff00 */
[----:B------:R-:W-:Y:S02]  /*17f0*/  CS2R R74, SRZ ;  /* 0x00000000004a7805 */ /* 0x000fe4000001ff00 */
[----:B------:R-:W-:Y:S02]  /*1800*/  CS2R R76, SRZ ;  /* 0x00000000004c7805 */ /* 0x000fe4000001ff00 */
[----:B------:R-:W-:-:S02]  /*1810*/  CS2R R78, SRZ ;  /* 0x00000000004e7805 */ /* 0x000fc4000001ff00 */
[----:B------:R-:W-:Y:S02]  /*1820*/  CS2R R80, SRZ ;  /* 0x0000000000507805 */ /* 0x000fe4000001ff00 */
[----:B------:R-:W-:Y:S02]  /*1830*/  CS2R R82, SRZ ;  /* 0x0000000000527805 */ /* 0x000fe4000001ff00 */
[----:B------:R-:W-:Y:S02]  /*1840*/  CS2R R84, SRZ ;  /* 0x0000000000547805 */ /* 0x000fe4000001ff00 */
[----:B------:R-:W-:Y:S01]  /*1850*/  LOP3.LUT R2, R0, 0x7f, RZ, 0xc0, !PT ;  /* 0x0000007f00027812 */ /* 0x000fe200078ec0ff */
[----:B---3--:R-:W-:Y:S06]  /*1860*/  @!P0 BRA `(.L_x_0) ;  /* 0x0000002c00cc8947 */ /* 0x008fec0003800000 */
[----:B------:R-:W0:Y:S01]  /*1870*/  LDC.64 R182, c[0x0][0x250] ;  /* 0x00009400ffb67b82 */ /* 0x000e220000000a00 */
[----:B------:R-:W-:Y:S01]  /*1880*/  ULDC UR4, c[0x0][0x258] ;  /* 0x0000960000047ab9 */ /* 0x000fe20000000800 */
[----:B------:R-:W-:Y:S01]  /*1890*/  LEA.HI R6, R0, 0x7c, RZ, 0x1b ;  /* 0x0000007c00067811 */ /* 0x000fe200078fd8ff */
[----:B------:R-:W-:Y:S01]  /*18a0*/  IMAD R4, R2, UR4, RZ ;  /* 0x0000000402047c24 */ /* 0x000fe2000f8e02ff */
[----:B------:R-:W-:Y:S01]  /*18b0*/  SHF.R.U32.HI R2, RZ, 0x5, R0 ;  /* 0x00000005ff027819 */ /* 0x000fe20000011600 */
[----:B------:R-:W-:Y:S01]  /*18c0*/  ULDC.64 UR4, c[0x0][0x218] ;  /* 0x0000860000047ab9 */ /* 0x000fe20000000a00 */
[----:B------:R-:W-:Y:S01]  /*18d0*/  USHF.R.U32.HI UR12, URZ, 0x4, UR16 ;  /* 0x000000043f0c7899 */ /* 0x000fe20008011610 */
[----:B------:R-:W-:Y:S01]  /*18e0*/  IMAD.SHL.U32 R179, R4, 0x2, RZ ;  /* 0x0000000204b37824 */ /* 0x000fe200078e00ff */
[----:B------:R-:W1:Y:S01]  /*18f0*/  LDC R21, c[0x0][0x268] ;  /* 0x00009a00ff157b82 */ /* 0x000e620000000800 */
[----:B------:R-:W-:Y:S01]  /*1900*/  SGXT.U32 R2, R2, 0x2 ;  /* 0x000000020202781a */ /* 0x000fe20000000000 */
[----:B------:R-:W-:Y:S01]  /*1910*/  IMAD.HI R5, R4, 0x2, RZ ;  /* 0x0000000204057827 */ /* 0x000fe200078e02ff */
[----:B------:R-:W-:Y:S01]  /*1920*/  USGXT.U32 UR12, UR12, 0xe ;  /* 0x0000000e0c0c789a */ /* 0x000fe20008000000 */
[----:B------:R-:W-:Y:S01]  /*1930*/  MOV R195, RZ ;  /* 0x000000ff00c37202 */ /* 0x000fe20000000f00 */
[----:B------:R-:W-:Y:S01]  /*1940*/  UMOV UR6, URZ ;  /* 0x0000003f00067c82 */ /* 0x000fe20008000000 */
[----:B------:R-:W-:Y:S01]  /*1950*/  IMAD R196, R188, 0x40, R3 ;  /* 0x00000040bcc47824 */ /* 0x000fe200078e0203 */
[----:B------:R-:W-:Y:S01]  /*1960*/  UIADD3 UR10, UP0, UR12, 0x80, URZ ;  /* 0x000000800c0a7890 */ /* 0x000fe2000ff1e03f */
[----:B------:R-:W2:Y:S01]  /*1970*/  LDC.64 R180, c[0x0][0x260] ;  /* 0x00009800ffb47b82 */ /* 0x000ea20000000a00 */
[----:B------:R-:W-:Y:S01]  /*1980*/  UMOV UR8, 0xfffffffe ;  /* 0xfffffffe00087882 */ /* 0x000fe20000000000 */
[----:B------:R-:W-:Y:S01]  /*1990*/  UMOV UR9, 0x7fffffdf ;  /* 0x7fffffdf00097882 */ /* 0x000fe20000000000 */
[----:B------:R-:W-:Y:S01]  /*19a0*/  IMAD.MOV.U32 R198, RZ, RZ, 0x3f800000 ;  /* 0x3f800000ffc67424 */ /* 0x000fe200078e00ff */
[----:B------:R-:W-:Y:S01]  /*19b0*/  CS2R R24, SRZ ;  /* 0x0000000000187805 */ /* 0x000fe2000001ff00 */
[----:B------:R-:W-:Y:S01]  /*19c0*/  IMAD.MOV.U32 R197, RZ, RZ, -0x800000 ;  /* 0xff800000ffc57424 */ /* 0x000fe200078e00ff */
[----:B------:R-:W-:Y:S01]  /*19d0*/  CS2R R26, SRZ ;  /* 0x00000000001a7805 */ /* 0x000fe2000001ff00 */
[----:B------:R-:W-:Y:S01]  /*19e0*/  IMAD.MOV.U32 R189, RZ, RZ, RZ ;  /* 0x000000ffffbd7224 */ /* 0x000fe200078e00ff */
[----:B------:R-:W-:Y:S01]  /*19f0*/  CS2R R28, SRZ ;  /* 0x00000000001c7805 */ /* 0x000fe2000001ff00 */
[----:B0-----:R-:W-:Y:S01]  /*1a00*/  IMAD R182, R182, UR7, RZ ;  /* 0x00000007b6b67c24 */ /* 0x001fe2000f8e02ff */
[----:B------:R-:W-:Y:S01]  /*1a10*/  CS2R R30, SRZ ;  /* 0x00000000001e7805 */ /* 0x000fe2000001ff00 */
[C---:B------:R-:W-:Y:S01]  /*1a20*/  IMAD R7, R183.reuse, 0x12, RZ ;  /* 0x00000012b7077824 */ /* 0x040fe200078e02ff */
[----:B------:R-:W-:Y:S01]  /*1a30*/  CS2R R32, SRZ ;  /* 0x0000000000207805 */ /* 0x000fe2000001ff00 */
[----:B------:R-:W-:Y:S01]  /*1a40*/  IMAD R109, R183, 0x6, RZ ;  /* 0x00000006b76d7824 */ /* 0x000fe200078e02ff */
[C---:B------:R-:W-:Y:S01]  /*1a50*/  SHF.L.U32 R178, R182.reuse, 0x1, RZ ;  /* 0x00000001b6b27819 */ /* 0x040fe200000006ff */
[----:B------:R-:W-:Y:S01]  /*1a60*/  IMAD.HI R182, R182, 0x2, RZ ;  /* 0x00000002b6b67827 */ /* 0x000fe200078e02ff */
[----:B------:R-:W-:-:S02]  /*1a70*/  CS2R R34, SRZ ;  /* 0x0000000000227805 */ /* 0x000fc4000001ff00 */
[----:B------:R-:W-:Y:S02]  /*1a80*/  CS2R R36, SRZ ;  /* 0x0000000000247805 */ /* 0x000fe4000001ff00 */
[----:B------:R-:W-:Y:S01]  /*1a90*/  IADD3 R178, P0, P1, R179, UR4, R178 ;  /* 0x00000004b3b27c10 */ /* 0x000fe2000f91e0b2 */
[-C--:B-1----:R-:W-:Y:S01]  /*1aa0*/  IMAD R8, R2, R21.reuse, RZ ;  /* 0x0000001502087224 */ /* 0x082fe200078e02ff */
[----:B------:R-:W-:Y:S01]  /*1ab0*/  LOP3.LUT R2, R0, 0x1f, RZ, 0xc0, !PT ;  /* 0x0000001f00027812 */ /* 0x000fe200078ec0ff */
[----:B------:R-:W-:Y:S01]  /*1ac0*/  IMAD R18, R6, R21, RZ ;  /* 0x0000001506127224 */ /* 0x000fe200078e02ff */
[----:B------:R-:W-:Y:S01]  /*1ad0*/  IADD3.X R179, R5, UR5, R182, P0, P1 ;  /* 0x0000000505b37c10 */ /* 0x000fe200087e24b6 */
[----:B------:R-:W-:Y:S01]  /*1ae0*/  IMAD R10, R21, 0x4, R8 ;  /* 0x00000004150a7824 */ /* 0x000fe200078e0208 */
[----:B------:R-:W-:Y:S01]  /*1af0*/  ULDC.64 UR4, c[0x0][0x220] ;  /* 0x0000880000047ab9 */ /* 0x000fe20000000a00 */
[----:B--2---:R-:W-:Y:S01]  /*1b00*/  IMAD R180, R180, UR7, RZ ;  /* 0x00000007b4b47c24 */ /* 0x004fe2000f8e02ff */
[-C--:B------:R-:W-:Y:S01]  /*1b10*/  IADD3 RZ, P6, R7, R178.reuse, RZ ;  /* 0x000000b207ff7210 */ /* 0x080fe20007fde0ff */
[----:B------:R-:W-:Y:S01]  /*1b20*/  IMAD R4, R2, R181, RZ ;  /* 0x000000b502047224 */ /* 0x000fe200078e02ff */
[----:B------:R-:W-:Y:S01]  /*1b30*/  CS2R R38, SRZ ;  /* 0x0000000000267805 */ /* 0x000fe2000001ff00 */
[C---:B------:R-:W-:Y:S01]  /*1b40*/  IMAD R12, R21.reuse, 0x4, R10 ;  /* 0x00000004150c7824 */ /* 0x040fe200078e020a */
[----:B------:R-:W-:Y:S01]  /*1b50*/  CS2R R40, SRZ ;  /* 0x0000000000287805 */ /* 0x000fe2000001ff00 */
[----:B------:R-:W-:Y:S01]  /*1b60*/  IMAD.SHL.U32 R2, R180, 0x2, RZ ;  /* 0x00000002b4027824 */ /* 0x000fe200078e00ff */
[----:B------:R-:W-:Y:S01]  /*1b70*/  CS2R R42, SRZ ;  /* 0x00000000002a7805 */ /* 0x000fe2000001ff00 */
[----:B------:R-:W-:Y:S01]  /*1b80*/  IMAD.SHL.U32 R9, R4, 0x2, RZ ;  /* 0x0000000204097824 */ /* 0x000fe200078e00ff */
[----:B------:R-:W-:Y:S01]  /*1b90*/  CS2R R44, SRZ ;  /* 0x00000000002c7805 */ /* 0x000fe2000001ff00 */
[----:B------:R-:W-:Y:S01]  /*1ba0*/  IMAD R13, R21, 0x4, R12 ;  /* 0x00000004150d7824 */ /* 0x000fe200078e020c */
[----:B------:R-:W-:Y:S01]  /*1bb0*/  CS2R R46, SRZ ;  /* 0x00000000002e7805 */ /* 0x000fe2000001ff00 */
[----:B------:R-:W-:Y:S01]  /*1bc0*/  IMAD.HI R180, R180, 0x2, RZ ;  /* 0x00000002b4b47827 */ /* 0x000fe200078e02ff */
[----:B------:R-:W-:Y:S01]  /*1bd0*/  IADD3 R115, P0, P2, R9, UR4, R2 ;  /* 0x0000000409737c10 */ /* 0x000fe2000fa1e002 */
[----:B------:R-:W-:Y:S01]  /*1be0*/  UIADD3 UR4, UR16, 0x4000, URZ ;  /* 0x0000400010047890 */ /* 0x000fe2000fffe03f */
[----:B------:R-:W-:Y:S01]  /*1bf0*/  LEA.HI R2, R0, 0x1c, RZ, 0x1b ;  /* 0x0000001c00027811 */ /* 0x000fe200078fd8ff */
[----:B------:R-:W-:Y:S01]  /*1c00*/  IMAD.HI R11, R4, 0x2, RZ ;  /* 0x00000002040b7827 */ /* 0x000fe200078e02ff */
[----:B------:R-:W-:Y:S01]  /*1c10*/  LEA.HI R4, R0, 0x3c, RZ, 0x1b ;  /* 0x0000003c00047811 */ /* 0x000fe200078fd8ff */
[----:B------:R-:W-:Y:S01]  /*1c20*/  USHF.R.U32.HI UR4, URZ, 0x4, UR4 ;  /* 0x000000043f047899 */ /* 0x000fe20008011604 */
[-C--:B------:R-:W-:Y:S01]  /*1c30*/  LEA R174, P3, R10, R115.reuse, 0x1 ;  /* 0x000000730aae7211 */ /* 0x080fe200078608ff */
[----:B------:R-:W-:Y:S01]  /*1c40*/  IMAD R9, R21, 0x4, R13 ;  /* 0x0000000415097824 */ /* 0x000fe200078e020d */
[----:B------:R-:W-:Y:S01]  /*1c50*/  IADD3.X R19, R11, UR5, R180, P0, P2 ;  /* 0x000000050b137c10 */ /* 0x000fe200087e44b4 */
[----:B------:R-:W-:Y:S01]  /*1c60*/  IMAD R5, R183, 0x14, RZ ;  /* 0x00000014b7057824 */ /* 0x000fe200078e02ff */
[-C--:B------:R-:W-:Y:S01]  /*1c70*/  LEA R176, P2, R8, R115.reuse, 0x1 ;  /* 0x0000007308b07211 */ /* 0x080fe200078408ff */
[----:B------:R-:W-:Y:S01]  /*1c80*/  IMAD R11, R21, 0x4, R9 ;  /* 0x00000004150b7824 */ /* 0x000fe200078e0209 */
[----:B------:R-:W-:Y:S01]  /*1c90*/  LEA R166, P4, R9, R115, 0x1 ;  /* 0x0000007309a67211 */ /* 0x000fe200078808ff */
[-C--:B------:R-:W-:Y:S01]  /*1ca0*/  IMAD R16, R4, R21.reuse, RZ ;  /* 0x0000001504107224 */ /* 0x080fe200078e02ff */
[----:B------:R-:W-:Y:S01]  /*1cb0*/  IADD3 RZ, P5, R5, R178, RZ ;  /* 0x000000b205ff7210 */ /* 0x000fe20007fbe0ff */
[----:B------:R-:W-:Y:S01]  /*1cc0*/  IMAD R14, R21, 0x4, R11 ;  /* 0x00000004150e7824 */ /* 0x000fe200078e020b */
[----:B------:R-:W-:Y:S01]  /*1cd0*/  LEA.HI R5, R0, 0x5c, RZ, 0x1b ;  /* 0x0000005c00057811 */ /* 0x000fe200078fd8ff */
[----:B------:R-:W-:Y:S01]  /*1ce0*/  IMAD R2, R2, R21, RZ ;  /* 0x0000001502027224 */ /* 0x000fe200078e02ff */
[----:B------:R-:W-:Y:S01]  /*1cf0*/  LEA.HI.X.SX32 R177, R8, R19, 0x1, P2 ;  /* 0x0000001308b17211 */ /* 0x000fe200010f0eff */
[----:B------:R-:W-:Y:S01]  /*1d00*/  IMAD R7, R183, 0x16, RZ ;  /* 0x00000016b7077824 */ /* 0x000fe200078e02ff */
[----:B------:R-:W-:Y:S01]  /*1d10*/  LEA R15, R21, R14, 0x3 ;  /* 0x0000000e150f7211 */ /* 0x000fe200078e18ff */
[----:B------:R-:W-:Y:S01]  /*1d20*/  IMAD R17, R5, R21, RZ ;  /* 0x0000001505117224 */ /* 0x000fe200078e02ff */
[----:B------:R-:W-:Y:S01]  /*1d30*/  LEA.HI.X.SX32 R175, R10, R19, 0x1, P3 ;  /* 0x000000130aaf7211 */ /* 0x000fe200018f0eff */
[----:B------:R-:W-:Y:S01]  /*1d40*/  IMAD R113, R183, 0x3, RZ ;  /* 0x00000003b7717824 */ /* 0x000fe200078e02ff */
[----:B------:R-:W-:Y:S01]  /*1d50*/  LEA R168, P3, R13, R115, 0x1 ;  /* 0x000000730da87211 */ /* 0x000fe200078608ff */
[----:B------:R-:W-:Y:S01]  /*1d60*/  IMAD R4, R21, 0x4, R15 ;  /* 0x0000000415047824 */ /* 0x000fe200078e020f */
[-C--:B------:R-:W-:Y:S01]  /*1d70*/  LEA.HI.X.SX32 R167, R9, R19.reuse, 0x1, P4 ;  /* 0x0000001309a77211 */ /* 0x080fe200020f0eff */
[----:B------:R-:W-:Y:S01]  /*1d80*/  IMAD R23, R183, 0xa, RZ ;  /* 0x0000000ab7177824 */ /* 0x000fe200078e02ff */
[----:B------:R-:W-:Y:S01]  /*1d90*/  LEA.HI.X.SX32 R169, R13, R19, 0x1, P3 ;  /* 0x000000130da97211 */ /* 0x000fe200018f0eff */
[----:B------:R-:W-:Y:S01]  /*1da0*/  IMAD R5, R21, 0x4, R4 ;  /* 0x0000000415057824 */ /* 0x000fe200078e0204 */
[-C--:B------:R-:W-:Y:S01]  /*1db0*/  LEA R164, P3, R11, R115.reuse, 0x1 ;  /* 0x000000730ba47211 */ /* 0x080fe200078608ff */
[----:B------:R-:W-:Y:S01]  /*1dc0*/  IMAD R111, R183, 0x5, RZ ;  /* 0x00000005b76f7824 */ /* 0x000fe200078e02ff */
[----:B------:R-:W-:Y:S01]  /*1dd0*/  LEA R172, P0, R2, R115, 0x1 ;  /* 0x0000007302ac7211 */ /* 0x000fe200078008ff */
[----:B------:R-:W-:Y:S01]  /*1de0*/  IMAD R6, R21, 0x4, R5 ;  /* 0x0000000415067824 */ /* 0x000fe200078e0205 */
        /* <DEDUP_REMOVED lines=8> */
[CC--:B------:R-:W-:Y:S01]  /*1e70*/  LEA R156, P4, R4.reuse, R115.reuse, 0x1 ;  /* 0x00000073049c7211 */ /* 0x0c0fe200078808ff */
[----:B------:R-:W-:Y:S01]  /*1e80*/  USGXT.U32 UR4, UR4, 0xe ;  /* 0x0000000e0404789a */ /* 0x000fe20008000000 */
[----:B------:R-:W-:Y:S01]  /*1e90*/  LEA R158, P3, R15, R115, 0x1 ;  /* 0x000000730f9e7211 */ /* 0x000fe200078608ff */
[----:B------:R-:W-:Y:S01]  /*1ea0*/  IMAD R10, R21, 0x4, R9 ;  /* 0x00000004150a7824 */ /* 0x000fe200078e0209 */
[----:B------:R-:W-:Y:S01]  /*1eb0*/  LEA.HI.X.SX32 R157, R4, R19, 0x1, P4 ;  /* 0x00000013049d7211 */ /* 0x000fe200020f0eff */
[----:B------:R-:W-:Y:S01]  /*1ec0*/  UIADD3 UR13, UP1, UR4, 0x2, URZ ;  /* 0x00000002040d7890 */ /* 0x000fe2000ff3e03f */
[----:B------:R-:W-:Y:S01]  /*1ed0*/  LEA R154, P0, R5, R115, 0x1 ;  /* 0x00000073059a7211 */ /* 0x000fe200078008ff */
[----:B------:R-:W-:Y:S01]  /*1ee0*/  IMAD R11, R21, 0x8, R10 ;  /* 0x00000008150b7824 */ /* 0x000fe200078e020a */
[----:B------:R-:W-:Y:S01]  /*1ef0*/  LEA.HI.X.SX32 R159, R15, R19, 0x1, P3 ;  /* 0x000000130f9f7211 */ /* 0x000fe200018f0eff */
[----:B------:R-:W-:Y:S01]  /*1f00*/  IMAD R15, R183, 0xe, RZ ;  /* 0x0000000eb70f7824 */ /* 0x000fe200078e02ff */
[----:B------:R-:W-:Y:S01]  /*1f10*/  LEA R152, P3, R6, R115, 0x1 ;  /* 0x0000007306987211 */ /* 0x000fe200078608ff */
[----:B------:R-:W-:Y:S01]  /*1f20*/  UMOV UR5, URZ ;  /* 0x0000003f00057c82 */ /* 0x000fe20008000000 */
[----:B------:R-:W-:Y:S01]  /*1f30*/  LEA R2, R21, R11, 0x2 ;  /* 0x0000000b15027211 */ /* 0x000fe200078e10ff */
[----:B------:R-:W-:Y:S01]  /*1f40*/  UIADD3.X UR11, UR5, 0x40000040, URZ, UP0, !UPT ;  /* 0x40000040050b7890 */ /* 0x000fe200087fe43f */
[----:B------:R-:W-:Y:S01]  /*1f50*/  LEA.HI.X.SX32 R155, R5, R19, 0x1, P0 ;  /* 0x00000013059b7211 */ /* 0x000fe200000f0eff */
[----:B------:R-:W-:Y:S01]  /*1f60*/  UIADD3.X UR6, UR6, 0x40000040, URZ, UP1, !UPT ;  /* 0x4000004006067890 */ /* 0x000fe20008ffe43f */
[----:B------:R-:W-:Y:S01]  /*1f70*/  LEA R150, P4, R8, R115, 0x1 ;  /* 0x0000007308967211 */ /* 0x000fe200078808ff */
[----:B------:R-:W-:Y:S01]  /*1f80*/  IMAD R4, R21, 0x4, R2 ;  /* 0x0000000415047824 */ /* 0x000fe200078e0202 */
[----:B------:R-:W-:Y:S01]  /*1f90*/  LEA.HI.X.SX32 R153, R6, R19, 0x1, P3 ;  /* 0x0000001306997211 */ /* 0x000fe200018f0eff */
[----:B------:R-:W-:Y:S01]  /*1fa0*/  IMAD R13, R183, 0xf, RZ ;  /* 0x0000000fb70d7824 */ /* 0x000fe200078e02ff */
[----:B------:R-:W-:Y:S01]  /*1fb0*/  LEA R170, P2, R12, R115, 0x1 ;  /* 0x000000730caa7211 */ /* 0x000fe200078408ff */
[----:B------:R-:W-:Y:S01]  /*1fc0*/  IMAD R5, R21, 0x4, R4 ;  /* 0x0000000415057824 */ /* 0x000fe200078e0204 */
[----:B------:R-:W-:Y:S01]  /*1fd0*/  LEA.HI.X.SX32 R151, R8, R19, 0x1, P4 ;  /* 0x0000001308977211 */ /* 0x000fe200020f0eff */
[----:B------:R-:W-:Y:S01]  /*1fe0*/  IMAD R3, R183, 0x1f, RZ ;  /* 0x0000001fb7037824 */ /* 0x000fe200078e02ff */
[-C--:B------:R-:W-:Y:S01]  /*1ff0*/  LEA R146, P4, R10, R115.reuse, 0x1 ;  /* 0x000000730a927211 */ /* 0x080fe200078808ff */
[----:B------:R-:W-:Y:S01]  /*2000*/  IMAD R6, R21, 0x4, R5 ;  /* 0x0000000415067824 */ /* 0x000fe200078e0205 */
[----:B------:R-:W-:Y:S01]  /*2010*/  LEA R148, P3, R9, R115, 0x1 ;  /* 0x0000007309947211 */ /* 0x000fe200078608ff */
[----:B------:R-:W-:Y:S01]  /*2020*/  UIADD3.64 UR18, UR4, -UR8, URZ ;  /* 0x8000000804127297 */ /* 0x000fe2000fffe03f */
[----:B------:R-:W-:Y:S01]  /*2030*/  LEA.HI.X.SX32 R171, R12, R19, 0x1, P2 ;  /* 0x000000130cab7211 */ /* 0x000fe200010f0eff */
[----:B------:R-:W-:Y:S01]  /*2040*/  IMAD R8, R21, 0x4, R6 ;  /* 0x0000000415087824 */ /* 0x000fe200078e0206 */
[----:B------:R-:W-:Y:S01]  /*2050*/  LEA R160, P2, R16, R115, 0x1 ;  /* 0x0000007310a07211 */ /* 0x000fe200078408ff */
[----:B------:R-:W-:Y:S01]  /*2060*/  IMAD.MOV.U32 R200, RZ, RZ, -0x800000 ;  /* 0xff800000ffc87424 */ /* 0x000fe200078e00ff */
[-C--:B------:R-:W-:Y:S01]  /*2070*/  LEA.HI.X.SX32 R147, R10, R19.reuse, 0x1, P4 ;  /* 0x000000130a937211 */ /* 0x080fe200020f0eff */
[----:B------:R-:W-:Y:S01]  /*2080*/  IMAD.MOV.U32 R199, RZ, RZ, 0x3f800000 ;  /* 0x3f800000ffc77424 */ /* 0x000fe200078e00ff */
[----:B------:R-:W-:Y:S01]  /*2090*/  LEA.HI.X.SX32 R149, R9, R19, 0x1, P3 ;  /* 0x0000001309957211 */ /* 0x000fe200018f0eff */
[----:B------:R-:W-:Y:S01]  /*20a0*/  IMAD R9, R21, 0x4, R8 ;  /* 0x0000000415097824 */ /* 0x000fe200078e0208 */
[----:B------:R-:W-:-:S02]  /*20b0*/  LEA R140, P4, R2, R115, 0x1 ;  /* 0x00000073028c7211 */ /* 0x000fc400078808ff */
[----:B------:R-:W-:Y:S02]  /*20c0*/  CS2R R48, SRZ ;  /* 0x0000000000307805 */ /* 0x000fe4000001ff00 */
[----:B------:R-:W-:Y:S02]  /*20d0*/  LEA.HI.X.SX32 R161, R16, R19, 0x1, P2 ;  /* 0x0000001310a17211 */ /* 0x000fe400010f0eff */
[----:B------:R-:W-:Y:S02]  /*20e0*/  CS2R R50, SRZ ;  /* 0x0000000000327805 */ /* 0x000fe4000001ff00 */
[----:B------:R-:W-:Y:S02]  /*20f0*/  LEA R142, P3, R11, R115, 0x1 ;  /* 0x000000730b8e7211 */ /* 0x000fe400078608ff */
[----:B------:R-:W-:Y:S02]  /*2100*/  CS2R R52, SRZ ;  /* 0x0000000000347805 */ /* 0x000fe4000001ff00 */
[----:B------:R-:W-:Y:S01]  /*2110*/  LEA.HI.X.SX32 R141, R2, R19, 0x1, P4 ;  /* 0x00000013028d7211 */ /* 0x000fe200020f0eff */
[----:B------:R-:W-:Y:S01]  /*2120*/  IMAD R2, R21, 0x8, R9 ;  /* 0x0000000815027824 */ /* 0x000fe200078e0209 */
[----:B------:R-:W-:-:S02]  /*2130*/  LEA R138, P2, R4, R115, 0x1 ;  /* 0x00000073048a7211 */ /* 0x000fc400078408ff */
[----:B------:R-:W-:Y:S02]  /*2140*/  CS2R R54, SRZ ;  /* 0x0000000000367805 */ /* 0x000fe4000001ff00 */
[-C--:B------:R-:W-:Y:S01]  /*2150*/  LEA.HI.X.SX32 R143, R11, R19.reuse, 0x1, P3 ;  /* 0x000000130b8f7211 */ /* 0x080fe200018f0eff */
[----:B------:R-:W-:Y:S01]  /*2160*/  IMAD R11, R183, 0x1b, RZ ;  /* 0x0000001bb70b7824 */ /* 0x000fe200078e02ff */
[----:B------:R-:W-:Y:S01]  /*2170*/  LEA.HI.X.SX32 R139, R4, R19, 0x1, P2 ;  /* 0x00000013048b7211 */ /* 0x000fe200010f0eff */
[----:B------:R-:W-:Y:S01]  /*2180*/  IMAD R4, R21, 0x4, R2 ;  /* 0x0000000415047824 */ /* 0x000fe200078e0202 */
[-C--:B------:R-:W-:Y:S02]  /*2190*/  LEA R136, P3, R5, R115.reuse, 0x1 ;  /* 0x0000007305887211 */ /* 0x080fe400078608ff */
[----:B------:R-:W-:Y:S02]  /*21a0*/  CS2R R56, SRZ ;  /* 0x0000000000387805 */ /* 0x000fe4000001ff00 */
[----:B------:R-:W-:-:S02]  /*21b0*/  LEA R134, P4, R6, R115, 0x1 ;  /* 0x0000007306867211 */ /* 0x000fc400078808ff */
[----:B------:R-:W-:Y:S02]  /*21c0*/  CS2R R58, SRZ ;  /* 0x00000000003a7805 */ /* 0x000fe4000001ff00 */
[----:B------:R-:W-:Y:S02]  /*21d0*/  LEA.HI.X.SX32 R137, R5, R19, 0x1, P3 ;  /* 0x0000001305897211 */ /* 0x000fe400018f0eff */
[----:B------:R-:W-:Y:S02]  /*21e0*/  CS2R R60, SRZ ;  /* 0x00000000003c7805 */ /* 0x000fe4000001ff00 */
[----:B------:R-:W-:Y:S02]  /*21f0*/  LEA R5, R21, R4, 0x2 ;  /* 0x0000000415057211 */ /* 0x000fe400078e10ff */
[----:B------:R-:W-:Y:S02]  /*2200*/  CS2R R62, SRZ ;  /* 0x00000000003e7805 */ /* 0x000fe4000001ff00 */
[----:B------:R-:W-:-:S02]  /*2210*/  LEA R132, P3, R8, R115, 0x1 ;  /* 0x0000007308847211 */ /* 0x000fc400078608ff */
[----:B------:R-:W-:Y:S02]  /*2220*/  CS2R R64, SRZ ;  /* 0x0000000000407805 */ /* 0x000fe4000001ff00 */
[----:B------:R-:W-:Y:S01]  /*2230*/  LEA.HI.X.SX32 R135, R6, R19, 0x1, P4 ;  /* 0x0000001306877211 */ /* 0x000fe200020f0eff */
[----:B------:R-:W-:Y:S01]  /*2240*/  IMAD R6, R21, 0x4, R5 ;  /* 0x0000000415067824 */ /* 0x000fe200078e0205 */
[----:B------:R-:W-:Y:S02]  /*2250*/  LEA R130, P4, R9, R115, 0x1 ;  /* 0x0000007309827211 */ /* 0x000fe400078808ff */
[----:B------:R-:W-:Y:S02]  /*2260*/  CS2R R66, SRZ ;  /* 0x0000000000427805 */ /* 0x000fe4000001ff00 */
[----:B------:R-:W-:Y:S01]  /*2270*/  LEA.HI.X.SX32 R133, R8, R19, 0x1, P3 ;  /* 0x0000001308857211 */ /* 0x000fe200018f0eff */
[----:B------:R-:W-:Y:S01]  /*2280*/  IMAD R8, R21, 0x4, R6 ;  /* 0x0000000415087824 */ /* 0x000fe200078e0206 */
[----:B------:R-:W-:-:S02]  /*2290*/  LEA R126, P3, R2, R115, 0x1 ;  /* 0x00000073027e7211 */ /* 0x000fc400078608ff */
[----:B------:R-:W-:Y:S02]  /*22a0*/  CS2R R68, SRZ ;  /* 0x0000000000447805 */ /* 0x000fe4000001ff00 */
[----:B------:R-:W-:Y:S01]  /*22b0*/  LEA.HI.X.SX32 R131, R9, R19, 0x1, P4 ;  /* 0x0000001309837211 */ /* 0x000fe200020f0eff */
[----:B------:R-:W-:Y:S01]  /*22c0*/  IMAD R9, R183, 0x38, RZ ;  /* 0x00000038b7097824 */ /* 0x000fe200078e02ff */
[----:B------:R-:W-:Y:S02]  /*22d0*/  LEA R124, P4, R4, R115, 0x1 ;  /* 0x00000073047c7211 */ /* 0x000fe400078808ff */
[----:B------:R-:W-:Y:S02]  /*22e0*/  CS2R R70, SRZ ;  /* 0x0000000000467805 */ /* 0x000fe4000001ff00 */
[-C--:B------:R-:W-:Y:S01]  /*22f0*/  LEA.HI.X.SX32 R127, R2, R19.reuse, 0x1, P3 ;  /* 0x00000013027f7211 */ /* 0x080fe200018f0eff */
[----:B------:R-:W-:Y:S01]  /*2300*/  IMAD R2, R21, 0x4, R8 ;  /* 0x0000000415027824 */ /* 0x000fe200078e0208 */
[----:B------:R-:W-:-:S02]  /*2310*/  LEA.HI.X.SX32 R125, R4, R19, 0x1, P4 ;  /* 0x00000013047d7211 */ /* 0x000fc400020f0eff */
[----:B------:R-:W-:Y:S02]  /*2320*/  CS2R R72, SRZ ;  /* 0x0000000000487805 */ /* 0x000fe4000001ff00 */
[-C--:B------:R-:W-:Y:S01]  /*2330*/  LEA R144, P0, R17, R115.reuse, 0x1 ;  /* 0x0000007311907211 */ /* 0x080fe200078008ff */
[----:B------:R-:W-:Y:S01]  /*2340*/  IMAD R4, R21, 0x4, R2 ;  /* 0x0000000415047824 */ /* 0x000fe200078e0202 */
[-C--:B------:R-:W-:Y:S01]  /*2350*/  LEA R120, P3, R6, R115.reuse, 0x1 ;  /* 0x0000007306787211 */ /* 0x080fe200078608ff */
[----:B------:R-:W-:Y:S01]  /*2360*/  IMAD R21, R183, 0xb, RZ ;  /* 0x0000000bb7157824 */ /* 0x000fe200078e02ff */
[-C--:B------:R-:W-:Y:S02]  /*2370*/  LEA R118, P4, R8, R115.reuse, 0x1 ;  /* 0x0000007308767211 */ /* 0x080fe400078808ff */
[----:B------:R-:W-:Y:S02]  /*2380*/  CS2R R74, SRZ ;  /* 0x00000000004a7805 */ /* 0x000fe4000001ff00 */
[----:B------:R-:W-:-:S02]  /*2390*/  LEA R128, P2, R18, R115, 0x1 ;  /* 0x0000007312807211 */ /* 0x000fc400078408ff */
[----:B------:R-:W-:Y:S02]  /*23a0*/  CS2R R76, SRZ ;  /* 0x00000000004c7805 */ /* 0x000fe4000001ff00 */
[-C--:B------:R-:W-:Y:S01]  /*23b0*/  LEA.HI.X.SX32 R145, R17, R19.reuse, 0x1, P0 ;  /* 0x0000001311917211 */ /* 0x080fe200000f0eff */
[----:B------:R-:W-:Y:S01]  /*23c0*/  IMAD R17, R183, 0xd, RZ ;  /* 0x0000000db7117824 */ /* 0x000fe200078e02ff */
[-C--:B------:R-:W-:Y:S02]  /*23d0*/  LEA.HI.X.SX32 R121, R6, R19.reuse, 0x1, P3 ;  /* 0x0000001306797211 */ /* 0x080fe400018f0eff */
[----:B------:R-:W-:Y:S02]  /*23e0*/  CS2R R78, SRZ ;  /* 0x00000000004e7805 */ /* 0x000fe4000001ff00 */
[----:B------:R-:W-:Y:S02]  /*23f0*/  LEA.HI.X.SX32 R119, R8, R19, 0x1, P4 ;  /* 0x0000001308777211 */ /* 0x000fe400020f0eff */
[----:B------:R-:W-:-:S02]  /*2400*/  CS2R R80, SRZ ;  /* 0x0000000000507805 */ /* 0x000fc4000001ff00 */
[-C--:B------:R-:W-:Y:S02]  /*2410*/  LEA R122, P0, R5, R115.reuse, 0x1 ;  /* 0x00000073057a7211 */ /* 0x080fe400078008ff */
[----:B------:R-:W-:Y:S02]  /*2420*/  CS2R R82, SRZ ;  /* 0x0000000000527805 */ /* 0x000fe4000001ff00 */
[-C--:B------:R-:W-:Y:S02]  /*2430*/  LEA R116, P3, R2, R115.reuse, 0x1 ;  /* 0x0000007302747211 */ /* 0x080fe400078608ff */
[----:B------:R-:W-:Y:S02]  /*2440*/  CS2R R84, SRZ ;  /* 0x0000000000547805 */ /* 0x000fe4000001ff00 */
[----:B------:R-:W-:Y:S02]  /*2450*/  LEA R114, P4, R4, R115, 0x1 ;  /* 0x0000007304727211 */ /* 0x000fe400078808ff */
[----:B------:R-:W-:-:S02]  /*2460*/  CS2R R86, SRZ ;  /* 0x0000000000567805 */ /* 0x000fc4000001ff00 */
[-C--:B------:R-:W-:Y:S01]  /*2470*/  LEA.HI.X.SX32 R129, R18, R19.reuse, 0x1, P2 ;  /* 0x0000001312817211 */ /* 0x080fe200010f0eff */
[----:B------:R-:W-:Y:S01]  /*2480*/  UMOV UR8, UR10 ;  /* 0x0000000a00087c82 */ /* 0x000fe20008000000 */
[-C--:B------:R-:W-:Y:S01]  /*2490*/  IADD3 RZ, P2, R109, R178.reuse, RZ ;  /* 0x000000b26dff7210 */ /* 0x080fe20007f5e0ff */
[----:B------:R-:W-:Y:S01]  /*24a0*/  UMOV UR9, UR11 ;  /* 0x0000000b00097c82 */ /* 0x000fe20008000000 */
[-C--:B------:R-:W-:Y:S01]  /*24b0*/  IADD3 RZ, P1, R7, R178.reuse, RZ ;  /* 0x000000b207ff7210 */ /* 0x080fe20007f3e0ff */
[----:B------:R-:W-:Y:S01]  /*24c0*/  IMAD R7, R183, 0x18, RZ ;  /* 0x00000018b7077824 */ /* 0x000fe200078e02ff */
[-C--:B------:R-:W-:Y:S01]  /*24d0*/  LEA.HI.X.SX32 R123, R5, R19.reuse, 0x1, P0 ;  /* 0x00000013057b7211 */ /* 0x080fe200000f0eff */
[C---:B------:R-:W-:Y:S01]  /*24e0*/  IMAD R5, R183.reuse, 0x1a, RZ ;  /* 0x0000001ab7057824 */ /* 0x040fe200078e02ff */
[-C--:B------:R-:W-:Y:S01]  /*24f0*/  LEA.HI.X.SX32 R117, R2, R19.reuse, 0x1, P3 ;  /* 0x0000001302757211 */ /* 0x080fe200018f0eff */
[----:B------:R-:W-:Y:S01]  /*2500*/  UMOV UR10, UR13 ;  /* 0x0000000d000a7c82 */ /* 0x000fe20008000000 */
[----:B------:R-:W-:Y:S01]  /*2510*/  LEA.HI.X.SX32 R115, R4, R19, 0x1, P4 ;  /* 0x0000001304737211 */ /* 0x000fe200020f0eff */
[----:B------:R-:W-:Y:S01]  /*2520*/  IMAD R19, R183, 0xc, RZ ;  /* 0x0000000cb7137824 */ /* 0x000fe200078e02ff */
[-C--:B------:R-:W-:Y:S01]  /*2530*/  LEA.HI.X.SX32 R113, R113, R179.reuse, 0x1, P2 ;  /* 0x000000b371717211 */ /* 0x080fe200010f0eff */
[----:B------:R-:W-:Y:S01]  /*2540*/  UMOV UR11, UR6 ;  /* 0x00000006000b7c82 */ /* 0x000fe20008000000 */
[-C--:B------:R-:W-:Y:S01]  /*2550*/  IADD3 RZ, P4, R23, R178.reuse, RZ ;  /* 0x000000b217ff7210 */ /* 0x080fe20007f9e0ff */
[----:B------:R-:W-:Y:S01]  /*2560*/  UIADD3.64 UR20, UR8, 0x80, URZ ;  /* 0x0000008008147897 */ /* 0x000fe2000fffe03f */
[-C--:B------:R-:W-:Y:S01]  /*2570*/  IADD3 RZ, P2, R15, R178.reuse, RZ ;  /* 0x000000b20fff7210 */ /* 0x080fe20007f5e0ff */
[----:B------:R-:W-:Y:S01]  /*2580*/  UIADD3.64 UR24, UR8, 0x100, URZ ;  /* 0x0000010008187897 */ /* 0x000fe2000fffe03f */
[-C--:B------:R-:W-:Y:S01]  /*2590*/  IADD3 RZ, P0, R7, R178.reuse, RZ ;  /* 0x000000b207ff7210 */ /* 0x080fe20007f1e0ff */
[----:B------:R-:W-:Y:S01]  /*25a0*/  IMAD R7, R183, 0x36, RZ ;  /* 0x00000036b7077824 */ /* 0x000fe200078e02ff */
[-C--:B------:R-:W-:Y:S01]  /*25b0*/  IADD3 RZ, P3, R19, R178.reuse, RZ ;  /* 0x000000b213ff7210 */ /* 0x080fe20007f7e0ff */
[----:B------:R-:W-:Y:S01]  /*25c0*/  UIADD3.64 UR28, UR8, 0x180, URZ ;  /* 0x00000180081c7897 */ /* 0x000fe2000fffe03f */
[-C--:B------:R-:W-:Y:S01]  /*25d0*/  LEA.HI.X.SX32 R111, R111, R179.reuse, 0x1, P4 ;  /* 0x000000b36f6f7211 */ /* 0x080fe200020f0eff */
[----:B------:R-:W-:Y:S01]  /*25e0*/  UIADD3.64 UR32, UR8, 0x200, URZ ;  /* 0x0000020008207897 */ /* 0x000fe2000fffe03f */
[-C--:B------:R-:W-:Y:S01]  /*25f0*/  LEA.HI.X.SX32 R107, R107, R179.reuse, 0x1, P2 ;  /* 0x000000b36b6b7211 */ /* 0x080fe200010f0eff */
[----:B------:R-:W-:Y:S01]  /*2600*/  UIADD3.64 UR36, UR8, 0x280, URZ ;  /* 0x0000028008247897 */ /* 0x000fe2000fffe03f */
[-C--:B------:R-:W-:Y:S01]  /*2610*/  IADD3 RZ, P4, R5, R178.reuse, RZ ;  /* 0x000000b205ff7210 */ /* 0x080fe20007f9e0ff */
[----:B------:R-:W-:Y:S01]  /*2620*/  IMAD R5, R183, 0x3a, RZ ;  /* 0x0000003ab7057824 */ /* 0x000fe200078e02ff */
[-C--:B------:R-:W-:Y:S01]  /*2630*/  IADD3 RZ, P2, R9, R178.reuse, RZ ;  /* 0x000000b209ff7210 */ /* 0x080fe20007f5e0ff */
[----:B------:R-:W-:Y:S01]  /*2640*/  IMAD R9, R183, 0x3e, RZ ;  /* 0x0000003eb7097824 */ /* 0x000fe200078e02ff */
[-C--:B------:R-:W-:Y:S01]  /*2650*/  LEA.HI.X.SX32 R109, R109, R179.reuse, 0x1, P3 ;  /* 0x000000b36d6d7211 */ /* 0x080fe200018f0eff */
[----:B------:R-:W-:Y:S01]  /*2660*/  UIADD3.64 UR40, UR8, 0x300, URZ ;  /* 0x0000030008287897 */ /* 0x000fe2000fffe03f */
[-C--:B------:R-:W-:Y:S01]  /*2670*/  IADD3 RZ, P3, R7, R178.reuse, RZ ;  /* 0x000000b207ff7210 */ /* 0x080fe20007f7e0ff */
[----:B------:R-:W-:Y:S01]  /*2680*/  IMAD R7, R183, 0x3c, RZ ;  /* 0x0000003cb7077824 */ /* 0x000fe200078e02ff */
        /* <DEDUP_REMOVED lines=14> */
[----:B------:R-:W-:Y:S01]  /*2770*/  LEA.HI.X.SX32 R17, R17, R179, 0x1, P4 ;  /* 0x000000b311117211 */ /* 0x000fe200020f0eff */
[----:B------:R-:W-:Y:S01]  /*2780*/  UIADD3.64 UR38, UR10, 0x102, URZ ;  /* 0x000001020a267897 */ /* 0x000fe2000fffe03f */
[-C--:B------:R-:W-:Y:S01]  /*2790*/  IADD3 RZ, P0, R9, R178.reuse, RZ ;  /* 0x000000b209ff7210 */ /* 0x080fe20007f1e0ff */
[----:B------:R-:W-:Y:S01]  /*27a0*/  UIADD3.64 UR42, UR10, 0x104, URZ ;  /* 0x000001040a2a7897 */ /* 0x000fe2000fffe03f */
[----:B------:R-:W-:Y:S01]  /*27b0*/  IADD3 RZ, P4, R5, R178, RZ ;  /* 0x000000b205ff7210 */ /* 0x000fe20007f9e0ff */
[----:B------:R-:W-:Y:S01]  /*27c0*/  UMOV UR6, URZ ;  /* 0x0000003f00067c82 */ /* 0x000fe20008000000 */
[C---:B------:R-:W-:Y:S01]  /*27d0*/  LOP3.LUT R194, R196.reuse, 0x10, RZ, 0x3c, !PT ;  /* 0x00000010c4c27812 */ /* 0x040fe200078e3cff */
[----:B------:R-:W-:Y:S01]  /*27e0*/  ULDC UR17, c[0x0][0x238] ;  /* 0x00008e0000117ab9 */ /* 0x000fe20000000800 */
[----:B------:R-:W-:-:S02]  /*27f0*/  LOP3.LUT R193, R196, 0x20, RZ, 0x3c, !PT ;  /* 0x00000020c4c17812 */ /* 0x000fc400078e3cff */
[C---:B------:R-:W-:Y:S02]  /*2800*/  LOP3.LUT R192, R196.reuse, 0x30, RZ, 0x3c, !PT ;  /* 0x00000030c4c07812 */ /* 0x040fe400078e3cff */
[C---:B------:R-:W-:Y:S02]  /*2810*/  LOP3.LUT R191, R196.reuse, 0x40, RZ, 0x3c, !PT ;  /* 0x00000040c4bf7812 */ /* 0x040fe400078e3cff */
[C---:B------:R-:W-:Y:S02]  /*2820*/  LOP3.LUT R190, R196.reuse, 0x50, RZ, 0x3c, !PT ;  /* 0x00000050c4be7812 */ /* 0x040fe400078e3cff */
[C---:B------:R-:W-:Y:S02]  /*2830*/  LOP3.LUT R182, R196.reuse, 0x60, RZ, 0x3c, !PT ;  /* 0x00000060c4b67812 */ /* 0x040fe400078e3cff */
[----:B------:R-:W-:Y:S02]  /*2840*/  LOP3.LUT R180, R196, 0x70, RZ, 0x3c, !PT ;  /* 0x00000070c4b47812 */ /* 0x000fe400078e3cff */
[----:B------:R-:W-:-:S02]  /*2850*/  LEA.HI.X.SX32 R15, R15, R179, 0x1, P0 ;  /* 0x000000b30f0f7211 */ /* 0x000fc400000f0eff */
[-C--:B------:R-:W-:Y:S02]  /*2860*/  LEA.HI.X.SX32 R13, R13, R179.reuse, 0x1, P4 ;  /* 0x000000b30d0d7211 */ /* 0x080fe400020f0eff */
[-C--:B------:R-:W-:Y:S02]  /*2870*/  LEA.HI.X.SX32 R11, R11, R179.reuse, 0x1, P3 ;  /* 0x000000b30b0b7211 */ /* 0x080fe400018f0eff */
[-C--:B------:R-:W-:Y:S02]  /*2880*/  LEA.HI.X.SX32 R9, R9, R179.reuse, 0x1, P2 ;  /* 0x000000b309097211 */ /* 0x080fe400010f0eff */
[-C--:B------:R-:W-:Y:S02]  /*2890*/  LEA.HI.X.SX32 R7, R7, R179.reuse, 0x1, P6 ;  /* 0x000000b307077211 */ /* 0x080fe400030f0eff */
[-C--:B------:R-:W-:Y:S02]  /*28a0*/  LEA.HI.X.SX32 R5, R5, R179.reuse, 0x1, P5 ;  /* 0x000000b305057211 */ /* 0x080fe400028f0eff */
[----:B------:R-:W-:-:S07]  /*28b0*/  LEA.HI.X.SX32 R3, R3, R179, 0x1, P1 ;  /* 0x000000b303037211 */ /* 0x000fce00008f0eff */
.L_x_1:
[C---:B------:R-:W-:Y:S01]  /*28c0*/  IMAD.SHL.U32 R101, R183.reuse, 0x2, RZ ;  /* 0x00000002b7657824 */ /* 0x040fe200078e00ff */
[-C--:B------:R-:W-:Y:S01]  /*28d0*/  LEA R96, P0, R183, R178.reuse, 0x2 ;  /* 0x000000b2b7607211 */ /* 0x080fe200078010ff */
[----:B------:R-:W-:Y:S01]  /*28e0*/  IMAD.WIDE R88, R195, 0x2, R178 ;  /* 0x00000002c3587825 */ /* 0x000fe200078e02b2 */
[-C--:B------:R-:W-:Y:S02]  /*28f0*/  LEA R204, P1, R183, R178.reuse, 0x3 ;  /* 0x000000b2b7cc7211 */ /* 0x080fe400078218ff */
[-C--:B------:R-:W-:Y:S01]  /*2900*/  LEA.HI.X.SX32 R97, R101, R179.reuse, 0x1, P0 ;  /* 0x000000b365617211 */ /* 0x080fe200000f0eff */
[C---:B------:R-:W-:Y:S01]  /*2910*/  IMAD.SHL.U32 R93, R183.reuse, 0x4, RZ ;  /* 0x00000004b75d7824 */ /* 0x040fe200078e00ff */
[C---:B------:R-:W-:Y:S01]  /*2920*/  LEA R98, P2, R183.reuse, R178, 0x4 ;  /* 0x000000b2b7627211 */ /* 0x040fe200078420ff */
[C---:B------:R-:W-:Y:S01]  /*2930*/  IMAD R10, R183.reuse, 0x36, R178 ;  /* 0x00000036b70a7824 */ /* 0x040fe200078e02b2 */
[----:B------:R0:W2:Y:S01]  /*2940*/  LDG.E.U16 R103, desc[UR44][R88.64] ;  /* 0x0000002c58677981 */ /* 0x0000a2000c1e1500 */
[----:B------:R-:W-:Y:S01]  /*2950*/  IMAD.SHL.U32 R95, R183, 0x8, RZ ;  /* 0x00000008b75f7824 */ /* 0x000fe200078e00ff */
[----:B------:R-:W-:Y:S01]  /*2960*/  LEA.HI.X.SX32 R205, R93, R179, 0x1, P1 ;  /* 0x000000b35dcd7211 */ /* 0x000fe200008f0eff */
[----:B------:R-:W-:-:S03]  /*2970*/  IMAD.WIDE R90, R195, 0x2, R10 ;  /* 0x00000002c35a7825 */ /* 0x000fc600078e020a */
[-C--:B------:R-:W-:Y:S01]  /*2980*/  LEA.HI.X.SX32 R99, R95, R179.reuse, 0x1, P2 ;  /* 0x000000b35f637211 */ /* 0x080fe200010f0eff */
[----:B0-----:R-:W-:Y:S01]  /*2990*/  IMAD.WIDE R88, R195, 0x2, R96 ;  /* 0x00000002c3587825 */ /* 0x001fe200078e0260 */
[C---:B------:R-:W-:Y:S01]  /*29a0*/  LEA R96, P0, R183.reuse, R178, 0x5 ;  /* 0x000000b2b7607211 */ /* 0x040fe200078028ff */
[----:B------:R0:W3:Y:S02]  /*29b0*/  LDG.E.U16 R215, desc[UR44][R90.64] ;  /* 0x0000002c5ad77981 */ /* 0x0000e4000c1e1500 */
[C---:B------:R-:W-:Y:S02]  /*29c0*/  IMAD.SHL.U32 R97, R183.reuse, 0x10, RZ ;  /* 0x00000010b7617824 */ /* 0x040fe400078e00ff */
[----:B------:R-:W-:Y:S01]  /*29d0*/  IMAD R8, R183, 0x38, R178 ;  /* 0x00000038b7087824 */ /* 0x000fe200078e02b2 */
[----:B------:R-:W4:Y:S01]  /*29e0*/  LDG.E.U16 R208, desc[UR44][R88.64] ;  /* 0x0000002c58d07981 */ /* 0x000f22000c1e1500 */
[----:B------:R-:W-:Y:S01]  /*29f0*/  IMAD.WIDE R204, R195, 0x2, R204 ;  /* 0x00000002c3cc7825 */ /* 0x000fe200078e02cc */
[----:B------:R-:W-:-:S03]  /*2a00*/  LEA.HI.X.SX32 R97, R97, R179, 0x1, P0 ;  /* 0x000000b361617211 */ /* 0x000fc600000f0eff */
[C---:B------:R-:W-:Y:S02]  /*2a10*/  IMAD R6, R183.reuse, 0x3a, R178 ;  /* 0x0000003ab7067824 */ /* 0x040fe400078e02b2 */
[----:B------:R-:W-:Y:S01]  /*2a20*/  IMAD R203, R183, 0x6, RZ ;  /* 0x00000006b7cb7824 */ /* 0x000fe200078e02ff */
[----:B------:R1:W5:Y:S01]  /*2a30*/  LDG.E.U16 R204, desc[UR44][R204.64] ;  /* 0x0000002ccccc7981 */ /* 0x000362000c1e1500 */
[----:B0-----:R-:W-:-:S04]  /*2a40*/  IMAD.WIDE R90, R195, 0x2, R98 ;  /* 0x00000002c35a7825 */ /* 0x001fc800078e0262 */
[----:B------:R-:W-:Y:S02]  /*2a50*/  IMAD R211, R183, 0xc, RZ ;  /* 0x0000000cb7d37824 */ /* 0x000fe400078e02ff */
[----:B------:R-:W-:Y:S01]  /*2a60*/  IMAD.WIDE R92, R195, 0x2, R8 ;  /* 0x00000002c35c7825 */ /* 0x000fe200078e0208 */
[----:B------:R-:W-:Y:S01]  /*2a70*/  IADD3 R112, R203, R178, RZ ;  /* 0x000000b2cb707210 */ /* 0x000fe20007ffe0ff */
[----:B------:R-:W3:Y:S02]  /*2a80*/  LDG.E.U16 R201, desc[UR44][R90.64] ;  /* 0x0000002c5ac97981 */ /* 0x000ee4000c1e1500 */
[C---:B------:R-:W-:Y:S02]  /*2a90*/  IMAD R99, R183.reuse, 0x12, RZ ;  /* 0x00000012b7637824 */ /* 0x040fe400078e02ff */
[----:B------:R-:W-:Y:S01]  /*2aa0*/  IMAD R233, R183, 0x14, RZ ;  /* 0x00000014b7e97824 */ /* 0x000fe200078e02ff */
[----:B------:R0:W5:Y:S01]  /*2ab0*/  LDG.E.U16 R102, desc[UR44][R92.64] ;  /* 0x0000002c5c667981 */ /* 0x000162000c1e1500 */
[----:B------:R-:W-:-:S04]  /*2ac0*/  IMAD.WIDE R94, R195, 0x2, R6 ;  /* 0x00000002c35e7825 */ /* 0x000fc800078e0206 */
[----:B------:R-:W-:Y:S01]  /*2ad0*/  IMAD.IADD R108, R211, 0x1, R178 ;  /* 0x00000001d36c7824 */ /* 0x000fe200078e02b2 */
[----:B------:R0:W5:Y:S01]  /*2ae0*/  LDG.E.U16 R209, desc[UR44][R94.64] ;  /* 0x0000002c5ed17981 */ /* 0x000162000c1e1500 */
[----:B------:R-:W-:-:S04]  /*2af0*/  IMAD.WIDE R96, R195, 0x2, R96 ;  /* 0x00000002c3607825 */ /* 0x000fc800078e0260 */
[--C-:B------:R-:W-:Y:S01]  /*2b00*/  IMAD.IADD R104, R99, 0x1, R178.reuse ;  /* 0x0000000163687824 */ /* 0x100fe200078e02b2 */
[----:B------:R0:W4:Y:S01]  /*2b10*/  LDG.E.U16 R203, desc[UR44][R96.64] ;  /* 0x0000002c60cb7981 */ /* 0x000122000c1e1500 */
[C---:B-1----:R-:W-:Y:S02]  /*2b20*/  IMAD R205, R183.reuse, 0x1c, RZ ;  /* 0x0000001cb7cd7824 */ /* 0x042fe400078e02ff */
[----:B------:R-:W-:Y:S02]  /*2b30*/  IMAD R235, R183, 0x1a, RZ ;  /* 0x0000001ab7eb7824 */ /* 0x000fe400078e02ff */
[----:B------:R-:W-:Y:S02]  /*2b40*/  IMAD.IADD R22, R233, 0x1, R178 ;  /* 0x00000001e9167824 */ /* 0x000fe400078e02b2 */
[C---:B------:R-:W-:Y:S02]  /*2b50*/  IMAD R207, R183.reuse, 0xa, RZ ;  /* 0x0000000ab7cf7824 */ /* 0x040fe400078e02ff */
[----:B------:R-:W-:-:S02]  /*2b60*/  IMAD R237, R183, 0x16, RZ ;  /* 0x00000016b7ed7824 */ /* 0x000fc400078e02ff */
[----:B0-----:R-:W-:Y:S01]  /*2b70*/  IMAD.WIDE R92, R195, 0x2, R108 ;  /* 0x00000002c35c7825 */ /* 0x001fe200078e026c */
[----:B------:R-:W-:-:S03]  /*2b80*/  IADD3 R14, R205, R178, RZ ;  /* 0x000000b2cd0e7210 */ /* 0x000fc60007ffe0ff */
[----:B------:R-:W-:-:S04]  /*2b90*/  IMAD.WIDE R88, R195, 0x2, R112 ;  /* 0x00000002c3587825 */ /* 0x000fc800078e0270 */
[----:B------:R-:W-:Y:S01]  /*2ba0*/  IMAD.WIDE R94, R195, 0x2, R104 ;  /* 0x00000002c35e7825 */ /* 0x000fe200078e0268 */
[----:B------:R-:W5:Y:S03]  /*2bb0*/  LDG.E.U16 R219, desc[UR44][R88.64] ;  /* 0x0000002c58db7981 */ /* 0x000f66000c1e1500 */
[----:B------:R-:W-:Y:S01]  /*2bc0*/  IMAD.IADD R16, R235, 0x1, R178 ;  /* 0x00000001eb107824 */ /* 0x000fe200078e02b2 */
[----:B------:R0:W5:Y:S01]  /*2bd0*/  LDG.E.U16 R221, desc[UR44][R94.64] ;  /* 0x0000002c5edd7981 */ /* 0x000162000c1e1500 */
[----:B------:R-:W-:-:S04]  /*2be0*/  IMAD.WIDE R96, R195, 0x2, R22 ;  /* 0x00000002c3607825 */ /* 0x000fc800078e0216 */
[--C-:B------:R-:W-:Y:S01]  /*2bf0*/  IMAD.IADD R20, R237, 0x1, R178.reuse ;  /* 0x00000001ed147824 */ /* 0x100fe200078e02b2 */
[----:B------:R-:W5:Y:S01]  /*2c00*/  LDG.E.U16 R206, desc[UR44][R96.64] ;  /* 0x0000002c60ce7981 */ /* 0x000f62000c1e1500 */
[----:B------:R-:W-:Y:S02]  /*2c10*/  IMAD.IADD R110, R207, 0x1, R178 ;  /* 0x00000001cf6e7824 */ /* 0x000fe400078e02b2 */
[----:B------:R-:W-:Y:S01]  /*2c20*/  IMAD R239, R183, 0x18, RZ ;  /* 0x00000018b7ef7824 */ /* 0x000fe200078e02ff */
[----:B------:R1:W5:Y:S01]  /*2c30*/  LDG.E.U16 R207, desc[UR44][R92.64] ;  /* 0x0000002c5ccf7981 */ /* 0x000362000c1e1500 */
[----:B0-----:R-:W-:-:S04]  /*2c40*/  IMAD.WIDE R94, R195, 0x2, R20 ;  /* 0x00000002c35e7825 */ /* 0x001fc800078e0214 */
[----:B------:R-:W-:Y:S01]  /*2c50*/  IMAD.WIDE R88, R195, 0x2, R14 ;  /* 0x00000002c3587825 */ /* 0x000fe200078e020e */
[----:B------:R-:W5:Y:S03]  /*2c60*/  LDG.E.U16 R217, desc[UR44][R94.64] ;  /* 0x0000002c5ed97981 */ /* 0x000f66000c1e1500 */
[----:B------:R-:W-:Y:S01]  /*2c70*/  IMAD R243, R183, 0x2a, RZ ;  /* 0x0000002ab7f37824 */ /* 0x000fe200078e02ff */
[----:B------:R-:W5:Y:S01]  /*2c80*/  LDG.E.U16 R205, desc[UR44][R88.64] ;  /* 0x0000002c58cd7981 */ /* 0x000f62000c1e1500 */
[----:B-1----:R-:W-:-:S04]  /*2c90*/  IMAD.WIDE R92, R195, 0x2, R16 ;  /* 0x00000002c35c7825 */ /* 0x002fc800078e0210 */
[----:B------:R-:W-:Y:S01]  /*2ca0*/  IMAD.WIDE R90, R195, 0x2, R110 ;  /* 0x00000002c35a7825 */ /* 0x000fe200078e026e */
[----:B------:R0:W5:Y:S03]  /*2cb0*/  LDG.E.U16 R211, desc[UR44][R92.64] ;  /* 0x0000002c5cd37981 */ /* 0x000166000c1e1500 */
[C---:B------:R-:W-:Y:S01]  /*2cc0*/  IMAD R231, R183.reuse, 0x22, RZ ;  /* 0x00000022b7e77824 */ /* 0x040fe200078e02ff */
[----:B------:R1:W5:Y:S01]  /*2cd0*/  LDG.E.U16 R213, desc[UR44][R90.64] ;  /* 0x0000002c5ad57981 */ /* 0x000362000c1e1500 */
[----:B------:R-:W-:Y:S02]  /*2ce0*/  IMAD R97, R183, 0x32, RZ ;  /* 0x00000032b7617824 */ /* 0x000fe400078e02ff */
[----:B------:R-:W-:Y:S02]  /*2cf0*/  IMAD.IADD R18, R239, 0x1, R178 ;  /* 0x00000001ef127824 */ /* 0x000fe400078e02b2 */
[----:B------:R-:W-:Y:S01]  /*2d00*/  IMAD R241, R183, 0x26, RZ ;  /* 0x00000026b7f17824 */ /* 0x000fe200078e02ff */
[-C--:B0-----:R-:W-:Y:S01]  /*2d10*/  IADD3 R92, P2, R243, R178.reuse, RZ ;  /* 0x000000b2f35c7210 */ /* 0x081fe20007f5e0ff */
[----:B------:R-:W-:Y:S01]  /*2d20*/  IMAD R227, R183, 0x15, RZ ;  /* 0x00000015b7e37824 */ /* 0x000fe200078e02ff */
[-C--:B------:R-:W-:Y:S01]  /*2d30*/  IADD3 R94, P0, R231, R178.reuse, RZ ;  /* 0x000000b2e75e7210 */ /* 0x080fe20007f1e0ff */
[----:B------:R-:W-:Y:S01]  /*2d40*/  IMAD R223, R183, 0x11, RZ ;  /* 0x00000011b7df7824 */ /* 0x000fe200078e02ff */
[----:B------:R-:W-:Y:S01]  /*2d50*/  IADD3 R88, P3, R97, R178, RZ ;  /* 0x000000b261587210 */ /* 0x000fe20007f7e0ff */
[----:B------:R-:W-:-:S02]  /*2d60*/  IMAD R229, R183, 0x19, RZ ;  /* 0x00000019b7e57824 */ /* 0x000fc400078e02ff */
[----:B-1----:R-:W-:Y:S01]  /*2d70*/  IMAD.WIDE R90, R195, 0x2, R18 ;  /* 0x00000002c35a7825 */ /* 0x002fe200078e0212 */
[----:B------:R-:W-:Y:S02]  /*2d80*/  IADD3 R96, P1, R241, R178, RZ ;  /* 0x000000b2f1607210 */ /* 0x000fe40007f3e0ff */
[-C--:B------:R-:W-:Y:S01]  /*2d90*/  LEA.HI.X.SX32 R93, R227, R179.reuse, 0x1, P2 ;  /* 0x000000b3e35d7211 */ /* 0x080fe200010f0eff */
[----:B------:R-:W-:Y:S01]  /*2da0*/  IMAD R225, R183, 0x13, RZ ;  /* 0x00000013b7e17824 */ /* 0x000fe200078e02ff */
[-C--:B------:R-:W-:Y:S01]  /*2db0*/  LEA.HI.X.SX32 R95, R223, R179.reuse, 0x1, P0 ;  /* 0x000000b3df5f7211 */ /* 0x080fe200000f0eff */
[----:B------:R0:W5:Y:S01]  /*2dc0*/  LDG.E.U16 R202, desc[UR44][R90.64] ;  /* 0x0000002c5aca7981 */ /* 0x000162000c1e1500 */
[-C--:B------:R-:W-:Y:S01]  /*2dd0*/  LEA.HI.X.SX32 R89, R229, R179.reuse, 0x1, P3 ;  /* 0x000000b3e5597211 */ /* 0x080fe200018f0eff */
[----:B------:R-:W-:Y:S01]  /*2de0*/  IMAD R241, R183, 0x2c, RZ ;  /* 0x0000002cb7f17824 */ /* 0x000fe200078e02ff */
[----:B------:R-:W-:Y:S01]  /*2df0*/  LEA.HI.X.SX32 R97, R225, R179, 0x1, P1 ;  /* 0x000000b3e1617211 */ /* 0x000fe200008f0eff */
[----:B------:R-:W-:-:S02]  /*2e00*/  IMAD R225, R183, 0x24, RZ ;  /* 0x00000024b7e17824 */ /* 0x000fc400078e02ff */
[----:B------:R-:W-:Y:S01]  /*2e10*/  IMAD.WIDE R94, R195, 0x2, R94 ;  /* 0x00000002c35e7825 */ /* 0x000fe200078e025e */
[----:B0-----:R-:W-:-:S03]  /*2e20*/  IADD3 R90, P4, R101, R178, RZ ;  /* 0x000000b2655a7210 */ /* 0x001fc60007f9e0ff */
[----:B------:R-:W-:Y:S01]  /*2e30*/  IMAD.WIDE R100, R195, 0x2, R92 ;  /* 0x00000002c3647825 */ /* 0x000fe200078e025c */
[-C--:B------:R-:W-:Y:S01]  /*2e40*/  IADD3 R92, P3, R241, R178.reuse, RZ ;  /* 0x000000b2f15c7210 */ /* 0x080fe20007f7e0ff */
[----:B------:R0:W5:Y:S02]  /*2e50*/  LDG.E.U16 R229, desc[UR44][R94.64] ;  /* 0x0000002c5ee57981 */ /* 0x000164000c1e1500 */
[----:B------:R-:W-:Y:S01]  /*2e60*/  IMAD.WIDE R222, R195, 0x2, R88 ;  /* 0x00000002c3de7825 */ /* 0x000fe200078e0258 */
[CC--:B------:R-:W-:Y:S01]  /*2e70*/  LEA.HI.X.SX32 R91, R183.reuse, R179.reuse, 0x1, P4 ;  /* 0x000000b3b75b7211 */ /* 0x0c0fe200020f0eff */
[----:B------:R-:W5:Y:S02]  /*2e80*/  LDG.E.U16 R101, desc[UR44][R100.64] ;  /* 0x0000002c64657981 */ /* 0x000f64000c1e1500 */
[C---:B------:R-:W-:Y:S02]  /*2e90*/  IMAD R93, R183.reuse, 0x28, RZ ;  /* 0x00000028b75d7824 */ /* 0x040fe400078e02ff */
[----:B------:R-:W-:Y:S01]  /*2ea0*/  IMAD R243, R183, 0x30, RZ ;  /* 0x00000030b7f37824 */ /* 0x000fe200078e02ff */
[-C--:B------:R-:W-:Y:S01]  /*2eb0*/  IADD3 R224, P1, R225, R178.reuse, RZ ;  /* 0x000000b2e1e07210 */ /* 0x080fe20007f3e0ff */
[----:B------:R-:W-:Y:S01]  /*2ec0*/  IMAD R89, R183, 0x34, RZ ;  /* 0x00000034b7597824 */ /* 0x000fe200078e02ff */
[-C--:B------:R-:W-:Y:S01]  /*2ed0*/  IADD3 R98, P2, R93, R178.reuse, RZ ;  /* 0x000000b25d627210 */ /* 0x080fe20007f5e0ff */
[----:B------:R-:W-:Y:S01]  /*2ee0*/  IMAD.WIDE R96, R195, 0x2, R96 ;  /* 0x00000002c3607825 */ /* 0x000fe200078e0260 */
[-C--:B0-----:R-:W-:Y:S01]  /*2ef0*/  IADD3 R94, P4, R243, R178.reuse, RZ ;  /* 0x000000b2f35e7210 */ /* 0x081fe20007f9e0ff */
[----:B------:R-:W5:Y:S01]  /*2f00*/  LDG.E.U16 R223, desc[UR44][R222.64] ;  /* 0x0000002cdedf7981 */ /* 0x000f62000c1e1500 */
[-C--:B------:R-:W-:Y:S01]  /*2f10*/  IADD3 R88, P0, R89, R178.reuse, RZ ;  /* 0x000000b259587210 */ /* 0x080fe20007f1e0ff */
[----:B------:R-:W-:Y:S01]  /*2f20*/  IMAD.WIDE R90, R195, 0x2, R90 ;  /* 0x00000002c35a7825 */ /* 0x000fe200078e025a */
[-C--:B------:R-:W-:Y:S01]  /*2f30*/  LEA.HI.X.SX32 R93, R237, R179.reuse, 0x1, P3 ;  /* 0x000000b3ed5d7211 */ /* 0x080fe200018f0eff */
[----:B------:R0:W5:Y:S01]  /*2f40*/  LDG.E.U16 R231, desc[UR44][R96.64] ;  /* 0x0000002c60e77981 */ /* 0x000162000c1e1500 */
[-C--:B------:R-:W-:Y:S01]  /*2f50*/  LEA.HI.X.SX32 R225, R99, R179.reuse, 0x1, P1 ;  /* 0x000000b363e17211 */ /* 0x080fe200008f0eff */
[----:B------:R-:W-:Y:S01]  /*2f60*/  IMAD R237, R183, 0x2e, RZ ;  /* 0x0000002eb7ed7824 */ /* 0x000fe200078e02ff */
[-C--:B------:R-:W-:Y:S01]  /*2f70*/  LEA.HI.X.SX32 R99, R233, R179.reuse, 0x1, P2 ;  /* 0x000000b3e9637211 */ /* 0x080fe200010f0eff */
[----:B------:R-:W-:Y:S01]  /*2f80*/  IMAD R233, R183, 0x17, RZ ;  /* 0x00000017b7e97824 */ /* 0x000fe200078e02ff */
[-C--:B------:R-:W-:Y:S01]  /*2f90*/  LEA.HI.X.SX32 R95, R239, R179.reuse, 0x1, P4 ;  /* 0x000000b3ef5f7211 */ /* 0x080fe200020f0eff */
[----:B------:R1:W5:Y:S01]  /*2fa0*/  LDG.E.U16 R227, desc[UR44][R90.64] ;  /* 0x0000002c5ae37981 */ /* 0x000362000c1e1500 */
[----:B------:R-:W-:Y:S01]  /*2fb0*/  LEA.HI.X.SX32 R89, R235, R179, 0x1, P0 ;  /* 0x000000b3eb597211 */ /* 0x000fe200000f0eff */
[----:B0-----:R-:W-:Y:S01]  /*2fc0*/  IMAD R97, R183, 0xe, RZ ;  /* 0x0000000eb7617824 */ /* 0x001fe200078e02ff */
[----:B------:R-:W-:Y:S01]  /*2fd0*/  IADD3 R96, P0, R237, R178, RZ ;  /* 0x000000b2ed607210 */ /* 0x000fe20007f1e0ff */
[----:B------:R-:W-:-:S04]  /*2fe0*/  IMAD.WIDE R94, R195, 0x2, R94 ;  /* 0x00000002c35e7825 */ /* 0x000fc800078e025e */
[----:B-1----:R-:W-:Y:S01]  /*2ff0*/  IMAD.WIDE R90, R195, 0x2, R224 ;  /* 0x00000002c35a7825 */ /* 0x002fe200078e02e0 */
[----:B------:R-:W5:Y:S03]  /*3000*/  LDG.E.U16 R239, desc[UR44][R94.64] ;  /* 0x0000002c5eef7981 */ /* 0x000f66000c1e1500 */
[----:B------:R-:W-:Y:S01]  /*3010*/  IMAD R225, R183, 0x1e, RZ ;  /* 0x0000001eb7e17824 */ /* 0x000fe200078e02ff */
[----:B------:R-:W5:Y:S01]  /*3020*/  LDG.E.U16 R100, desc[UR44][R90.64] ;  /* 0x0000002c5a647981 */ /* 0x000f62000c1e1500 */
[----:B------:R-:W-:-:S04]  /*3030*/  IMAD.WIDE R88, R195, 0x2, R88 ;  /* 0x00000002c3587825 */ /* 0x000fc800078e0258 */
[----:B------:R-:W-:Y:S01]  /*3040*/  IMAD.IADD R106, R97, 0x1, R178 ;  /* 0x00000001616a7824 */ /* 0x000fe200078e02b2 */
[----:B------:R-:W-:Y:S01]  /*3050*/  LEA.HI.X.SX32 R97, R233, R179, 0x1, P0 ;  /* 0x000000b3e9617211 */ /* 0x000fe200000f0eff */
[----:B------:R-:W-:Y:S01]  /*3060*/  IMAD.WIDE R92, R195, 0x2, R92 ;  /* 0x00000002c35c7825 */ /* 0x000fe200078e025c */
[----:B------:R0:W5:Y:S03]  /*3070*/  LDG.E.U16 R210, desc[UR44][R88.64] ;  /* 0x0000002c58d27981 */ /* 0x000166000c1e1500 */
[----:B------:R-:W-:Y:S01]  /*3080*/  IMAD R4, R183, 0x3c, R178 ;  /* 0x0000003cb7047824 */ /* 0x000fe200078e02b2 */
[----:B------:R1:W5:Y:S01]  /*3090*/  LDG.E.U16 R235, desc[UR44][R92.64] ;  /* 0x0000002c5ceb7981 */ /* 0x000362000c1e1500 */
[----:B------:R-:W-:-:S04]  /*30a0*/  IMAD.WIDE R98, R195, 0x2, R98 ;  /* 0x00000002c3627825 */ /* 0x000fc800078e0262 */
[--C-:B------:R-:W-:Y:S02]  /*30b0*/  IMAD R2, R183, 0x3e, R178.reuse ;  /* 0x0000003eb7027824 */ /* 0x100fe400078e02b2 */
[----:B------:R-:W-:Y:S01]  /*30c0*/  IMAD.IADD R12, R225, 0x1, R178 ;  /* 0x00000001e10c7824 */ /* 0x000fe200078e02b2 */
[----:B------:R-:W5:Y:S01]  /*30d0*/  LDG.E.U16 R98, desc[UR44][R98.64] ;  /* 0x0000002c62627981 */ /* 0x000f62000c1e1500 */
[----:B0-----:R-:W-:-:S04]  /*30e0*/  IMAD.WIDE R88, R195, 0x2, R4 ;  /* 0x00000002c3587825 */ /* 0x001fc800078e0204 */
[C---:B------:R-:W-:Y:S01]  /*30f0*/  IMAD.WIDE R94, R195.reuse, 0x2, R96 ;  /* 0x00000002c35e7825 */ /* 0x040fe200078e0260 */
[----:B------:R-:W5:Y:S03]  /*3100*/  LDG.E.U16 R241, desc[UR44][R88.64] ;  /* 0x0000002c58f17981 */ /* 0x000f66000c1e1500 */
[C---:B------:R-:W-:Y:S01]  /*3110*/  IMAD.WIDE R90, R195.reuse, 0x2, R106 ;  /* 0x00000002c35a7825 */ /* 0x040fe200078e026a */
[----:B------:R-:W5:Y:S03]  /*3120*/  LDG.E.U16 R237, desc[UR44][R94.64] ;  /* 0x0000002c5eed7981 */ /* 0x000f66000c1e1500 */
[C---:B-1----:R-:W-:Y:S01]  /*3130*/  IMAD.WIDE R92, R195.reuse, 0x2, R12 ;  /* 0x00000002c35c7825 */ /* 0x042fe200078e020c */
[----:B------:R-:W5:Y:S03]  /*3140*/  LDG.E.U16 R225, desc[UR44][R90.64] ;  /* 0x0000002c5ae17981 */ /* 0x000f66000c1e1500 */
[----:B------:R-:W-:Y:S01]  /*3150*/  IMAD.WIDE R96, R195, 0x2, R2 ;  /* 0x00000002c3607825 */ /* 0x000fe200078e0202 */
[----:B------:R-:W5:Y:S04]  /*3160*/  LDG.E.U16 R233, desc[UR44][R92.64] ;  /* 0x0000002c5ce97981 */ /* 0x000f68000c1e1500 */
[----:B------:R-:W5:Y:S01]  /*3170*/  LDG.E.U16 R243, desc[UR44][R96.64] ;  /* 0x0000002c60f37981 */ /* 0x000f62000c1e1500 */
[----:B------:R-:W-:Y:S06]  /*3180*/  BAR.SYNC.DEFER_BLOCKING 0x0 ;  /* 0x0000000000007b1d */ /* 0x000fec0000010000 */
[----:B------:R-:W-:Y:S01]  /*3190*/  UMOV UR13, 0x40000040 ;  /* 0x40000040000d7882 */ /* 0x000fe20000000000 */
[----:B------:R-:W-:Y:S01]  /*31a0*/  UMOV UR14, UR4 ;  /* 0x00000004000e7c82 */ /* 0x000fe20008000000 */
[----:B------:R-:W-:Y:S01]  /*31b0*/  UMOV UR15, 0x40000040 ;  /* 0x40000040000f7882 */ /* 0x000fe20000000000 */
[----:B--2---:R-:W-:Y:S04]  /*31c0*/  STS.U16 [R196+UR16+0x4000], R103 ;  /* 0x00400067c4007988 */ /* 0x004fe80008000410 */
[----:B---3--:R-:W-:Y:S04]  /*31d0*/  STS.U16 [R196+UR16+0x4400], R201 ;  /* 0x004400c9c4007988 */ /* 0x008fe80008000410 */
[----:B----4-:R-:W-:Y:S04]  /*31e0*/  STS.U16 [R196+UR16+0x4800], R203 ;  /* 0x004800cbc4007988 */ /* 0x010fe80008000410 */
        /* <DEDUP_REMOVED lines=22> */
[----:B------:R1:W-:Y:S04]  /*3350*/  STS.U16 [R182+UR16+0x4700], R205 ;  /* 0x004700cdb6007988 */ /* 0x0003e80008000410 */
[----:B------:R-:W-:Y:S04]  /*3360*/  STS.U16 [R182+UR16+0x4b00], R235 ;  /* 0x004b00ebb6007988 */ /* 0x000fe80008000410 */
[----:B------:R-:W-:Y:S04]  /*3370*/  STS.U16 [R182+UR16+0x4f00], R241 ;  /* 0x004f00f1b6007988 */ /* 0x000fe80008000410 */
[----:B------:R2:W-:Y:S04]  /*3380*/  STS.U16 [R180+UR16+0x4380], R225 ;  /* 0x004380e1b4007988 */ /* 0x0005e80008000410 */
[----:B------:R3:W-:Y:S04]  /*3390*/  STS.U16 [R180+UR16+0x4780], R233 ;  /* 0x004780e9b4007988 */ /* 0x0007e80008000410 */
[----:B------:R-:W-:Y:S04]  /*33a0*/  STS.U16 [R180+UR16+0x4b80], R237 ;  /* 0x004b80edb4007988 */ /* 0x000fe80008000410 */
[----:B------:R-:W-:Y:S01]  /*33b0*/  STS.U16 [R180+UR16+0x4f80], R243 ;  /* 0x004f80f3b4007988 */ /* 0x000fe20008000410 */
[----:B------:R4:W-:Y:S06]  /*33c0*/  MEMBAR.ALL.CTA ;  /* 0x0000000000007992 */ /* 0x0009ec0000008000 */
[----:B----4-:R-:W4:Y:S02]  /*33d0*/  FENCE.VIEW.ASYNC.S ;  /* 0x00000000000073c6 */ /* 0x010f240000000000 */
[----:B----4-:R-:W-:Y:S06]  /*33e0*/  BAR.SYNC.DEFER_BLOCKING 0x0 ;  /* 0x0000000000007b1d */ /* 0x010fec0000010000 */
[----:B0-----:R-:W-:-:S06]  /*33f0*/  WARPGROUP.ARRIVE ;  /* 0x00000000000079c5 */ /* 0x001fcc0000000000 */
[----:B------:R-:W-:Y:S04]  /*3400*/  HGMMA.64x32x16.F32 R88, gdesc[UR12].tnspA, RZ, !UPT ;  /* 0x206000000c5879f0 */ /* 0x000fe8000c7008ff */
[----:B------:R-:W-:Y:S04]  /*3410*/  HGMMA.64x32x16.F32 R88, gdesc[UR8].tnspA, R88 ;  /* 0x20600000085879f0 */ /* 0x000fe80008700858 */
[----:B------:R-:W-:Y:S04]  /*3420*/  HGMMA.64x32x16.F32 R88, gdesc[UR20].tnspA, R88 ;  /* 0x20600000145879f0 */ /* 0x000fe80008700858 */
[----:B------:R-:W-:Y:S01]  /*3430*/  HGMMA.64x32x16.F32 R88, gdesc[UR24].tnspA, R88 ;  /* 0x20600000185879f0 */ /* 0x000fe20008700858 */
[----:B------:R-:W-:-:S04]  /*3440*/  IMAD.WIDE R222, R189, 0x2, R166 ;  /* 0x00000002bdde7825 */ /* 0x000fc800078e02a6 */
[C---:B------:R-:W-:Y:S02]  /*3450*/  IMAD.WIDE R202, R189.reuse, 0x2, R176 ;  /* 0x00000002bdca7825 */ /* 0x040fe400078e02b0 */
[----:B------:R-:W4:Y:S02]  /*3460*/  LDG.E.U16 R222, desc[UR44][R222.64] ;  /* 0x0000002cdede7981 */ /* 0x000f24000c1e1500 */
[C---:B-1----:R-:W-:Y:S02]  /*3470*/  IMAD.WIDE R204, R189.reuse, 0x2, R174 ;  /* 0x00000002bdcc7825 */ /* 0x042fe400078e02ae */
[----:B------:R0:W5:Y:S02]  /*3480*/  LDG.E.U16 R224, desc[UR44][R202.64] ;  /* 0x0000002ccae07981 */ /* 0x000164000c1e1500 */
[C---:B------:R-:W-:Y:S02]  /*3490*/  IMAD.WIDE R206, R189.reuse, 0x2, R170 ;  /* 0x00000002bdce7825 */ /* 0x040fe400078e02aa */
[----:B------:R1:W4:Y:S02]  /*34a0*/  LDG.E.U16 R201, desc[UR44][R204.64] ;  /* 0x0000002cccc97981 */ /* 0x000324000c1e1500 */
[----:B------:R-:W-:-:S02]  /*34b0*/  IMAD.WIDE R208, R189, 0x2, R168 ;  /* 0x00000002bdd07825 */ /* 0x000fc400078e02a8 */
[----:B------:R3:W4:Y:S01]  /*34c0*/  LDG.E.U16 R226, desc[UR44][R206.64] ;  /* 0x0000002ccee27981 */ /* 0x000722000c1e1500 */
[----:B------:R-:W-:Y:S01]  /*34d0*/  HGMMA.64x32x16.F32 R88, gdesc[UR28].tnspA, R88 ;  /* 0x206000001c5879f0 */ /* 0x000fe20008700858 */
[C---:B------:R-:W-:Y:S02]  /*34e0*/  IMAD.WIDE R210, R189.reuse, 0x2, R164 ;  /* 0x00000002bdd27825 */ /* 0x040fe400078e02a4 */
[----:B--2---:R2:W4:Y:S02]  /*34f0*/  LDG.E.U16 R225, desc[UR44][R208.64] ;  /* 0x0000002cd0e17981 */ /* 0x004524000c1e1500 */
[C---:B------:R-:W-:Y:S02]  /*3500*/  IMAD.WIDE R216, R189.reuse, 0x2, R162 ;  /* 0x00000002bdd87825 */ /* 0x040fe400078e02a2 */
[----:B------:R2:W4:Y:S02]  /*3510*/  LDG.E.U16 R227, desc[UR44][R210.64] ;  /* 0x0000002cd2e37981 */ /* 0x000524000c1e1500 */
[----:B------:R-:W-:-:S02]  /*3520*/  IMAD.WIDE R218, R189, 0x2, R172 ;  /* 0x00000002bdda7825 */ /* 0x000fc400078e02ac */
[----:B------:R-:W4:Y:S02]  /*3530*/  LDG.E.U16 R230, desc[UR44][R216.64] ;  /* 0x0000002cd8e67981 */ /* 0x000f24000c1e1500 */
[C---:B------:R-:W-:Y:S02]  /*3540*/  IMAD.WIDE R214, R189.reuse, 0x2, R154 ;  /* 0x00000002bdd67825 */ /* 0x040fe400078e029a */
[----:B------:R-:W4:Y:S02]  /*3550*/  LDG.E.U16 R229, desc[UR44][R218.64] ;  /* 0x0000002cdae57981 */ /* 0x000f24000c1e1500 */
[C---:B------:R-:W-:Y:S02]  /*3560*/  IMAD.WIDE R212, R189.reuse, 0x2, R152 ;  /* 0x00000002bdd47825 */ /* 0x040fe400078e0298 */
[----:B------:R-:W4:Y:S02]  /*3570*/  LDG.E.U16 R228, desc[UR44][R214.64] ;  /* 0x0000002cd6e47981 */ /* 0x000f24000c1e1500 */
[----:B------:R-:W-:-:S02]  /*3580*/  IMAD.WIDE R220, R189, 0x2, R158 ;  /* 0x00000002bddc7825 */ /* 0x000fc400078e029e */
[----:B------:R2:W4:Y:S02]  /*3590*/  LDG.E.U16 R223, desc[UR44][R212.64] ;  /* 0x0000002cd4df7981 */ /* 0x000524000c1e1500 */
[C---:B------:R-:W-:Y:S02]  /*35a0*/  IMAD.WIDE R238, R189.reuse, 0x2, R156 ;  /* 0x00000002bdee7825 */ /* 0x040fe400078e029c */
[----:B------:R2:W4:Y:S02]  /*35b0*/  LDG.E.U16 R232, desc[UR44][R220.64] ;  /* 0x0000002cdce87981 */ /* 0x000524000c1e1500 */
[C---:B0-----:R-:W-:Y:S02]  /*35c0*/  IMAD.WIDE R202, R189.reuse, 0x2, R148 ;  /* 0x00000002bdca7825 */ /* 0x041fe400078e0294 */
[----:B------:R-:W4:Y:S02]  /*35d0*/  LDG.E.U16 R231, desc[UR44][R238.64] ;  /* 0x0000002ceee77981 */ /* 0x000f24000c1e1500 */
[----:B-1----:R-:W-:-:S02]  /*35e0*/  IMAD.WIDE R204, R189, 0x2, R146 ;  /* 0x00000002bdcc7825 */ /* 0x002fc400078e0292 */
[----:B---3--:R0:W3:Y:S02]  /*35f0*/  LDG.E.U16 R233, desc[UR44][R202.64] ;  /* 0x0000002ccae97981 */ /* 0x0080e4000c1e1500 */
[C---:B------:R-:W-:Y:S02]  /*3600*/  IMAD.WIDE R206, R189.reuse, 0x2, R142 ;  /* 0x00000002bdce7825 */ /* 0x040fe400078e028e */
[----:B------:R1:W3:Y:S02]  /*3610*/  LDG.E.U16 R236, desc[UR44][R204.64] ;  /* 0x0000002cccec7981 */ /* 0x0002e4000c1e1500 */
[C---:B--2---:R-:W-:Y:S02]  /*3620*/  IMAD.WIDE R208, R189.reuse, 0x2, R138 ;  /* 0x00000002bdd07825 */ /* 0x044fe400078e028a */
[----:B------:R2:W3:Y:S02]  /*3630*/  LDG.E.U16 R238, desc[UR44][R206.64] ;  /* 0x0000002cceee7981 */ /* 0x0004e4000c1e1500 */
[----:B------:R-:W-:-:S02]  /*3640*/  IMAD.WIDE R210, R189, 0x2, R134 ;  /* 0x00000002bdd27825 */ /* 0x000fc400078e0286 */
[----:B------:R2:W3:Y:S02]  /*3650*/  LDG.E.U16 R240, desc[UR44][R208.64] ;  /* 0x0000002cd0f07981 */ /* 0x0004e4000c1e1500 */
[C---:B------:R-:W-:Y:S02]  /*3660*/  IMAD.WIDE R212, R189.reuse, 0x2, R130 ;  /* 0x00000002bdd47825 */ /* 0x040fe400078e0282 */
[----:B------:R2:W3:Y:S02]  /*3670*/  LDG.E.U16 R242, desc[UR44][R210.64] ;  /* 0x0000002cd2f27981 */ /* 0x0004e4000c1e1500 */
[C---:B------:R-:W-:Y:S02]  /*3680*/  IMAD.WIDE R214, R189.reuse, 0x2, R126 ;  /* 0x00000002bdd67825 */ /* 0x040fe400078e027e */
[----:B------:R2:W3:Y:S02]  /*3690*/  LDG.E.U16 R244, desc[UR44][R212.64] ;  /* 0x0000002cd4f47981 */ /* 0x0004e4000c1e1500 */
[----:B------:R-:W-:-:S02]  /*36a0*/  IMAD.WIDE R216, R189, 0x2, R122 ;  /* 0x00000002bdd87825 */ /* 0x000fc400078e027a */
[----:B------:R2:W3:Y:S01]  /*36b0*/  LDG.E.U16 R246, desc[UR44][R214.64] ;  /* 0x0000002cd6f67981 */ /* 0x0004e2000c1e1500 */
[----:B------:R-:W-:Y:S01]  /*36c0*/  HGMMA.64x32x16.F32 R88, gdesc[UR32].tnspA, R88 ;  /* 0x20600000205879f0 */ /* 0x000fe20008700858 */
[C---:B------:R-:W-:Y:S02]  /*36d0*/  IMAD.WIDE R218, R189.reuse, 0x2, R118 ;  /* 0x00000002bdda7825 */ /* 0x040fe400078e0276 */
[----:B------:R2:W3:Y:S02]  /*36e0*/  LDG.E.U16 R248, desc[UR44][R216.64] ;  /* 0x0000002cd8f87981 */ /* 0x0004e4000c1e1500 */
[C---:B------:R-:W-:Y:S02]  /*36f0*/  IMAD.WIDE R234, R189.reuse, 0x2, R150 ;  /* 0x00000002bdea7825 */ /* 0x040fe400078e0296 */
[----:B------:R2:W3:Y:S02]  /*3700*/  LDG.E.U16 R250, desc[UR44][R218.64] ;  /* 0x0000002cdafa7981 */ /* 0x0004e4000c1e1500 */
[----:B------:R-:W-:-:S02]  /*3710*/  IMAD.WIDE R220, R189, 0x2, R114 ;  /* 0x00000002bddc7825 */ /* 0x000fc400078e0272 */
[----:B------:R-:W3:Y:S02]  /*3720*/  LDG.E.U16 R234, desc[UR44][R234.64] ;  /* 0x0000002ceaea7981 */ /* 0x000ee4000c1e1500 */
[C---:B0-----:R-:W-:Y:S02]  /*3730*/  IMAD.WIDE R202, R189.reuse, 0x2, R160 ;  /* 0x00000002bdca7825 */ /* 0x041fe400078e02a0 */
[----:B------:R-:W3:Y:S02]  /*3740*/  LDG.E.U16 R220, desc[UR44][R220.64] ;  /* 0x0000002cdcdc7981 */ /* 0x000ee4000c1e1500 */
[C---:B-1----:R-:W-:Y:S02]  /*3750*/  IMAD.WIDE R204, R189.reuse, 0x2, R140 ;  /* 0x00000002bdcc7825 */ /* 0x042fe400078e028c */
[----:B------:R0:W3:Y:S02]  /*3760*/  LDG.E.U16 R203, desc[UR44][R202.64] ;  /* 0x0000002ccacb7981 */ /* 0x0000e4000c1e1500 */
[----:B--2---:R-:W-:-:S02]  /*3770*/  IMAD.WIDE R206, R189, 0x2, R136 ;  /* 0x00000002bdce7825 */ /* 0x004fc400078e0288 */
[----:B------:R1:W2:Y:S02]  /*3780*/  LDG.E.U16 R205, desc[UR44][R204.64] ;  /* 0x0000002ccccd7981 */ /* 0x0002a4000c1e1500 */
[C---:B------:R-:W-:Y:S02]  /*3790*/  IMAD.WIDE R208, R189.reuse, 0x2, R132 ;  /* 0x00000002bdd07825 */ /* 0x040fe400078e0284 */
[----:B------:R1:W2:Y:S02]  /*37a0*/  LDG.E.U16 R207, desc[UR44][R206.64] ;  /* 0x0000002ccecf7981 */ /* 0x0002a4000c1e1500 */
[C---:B------:R-:W-:Y:S02]  /*37b0*/  IMAD.WIDE R210, R189.reuse, 0x2, R144 ;  /* 0x00000002bdd27825 */ /* 0x040fe400078e0290 */
[----:B------:R1:W2:Y:S02]  /*37c0*/  LDG.E.U16 R209, desc[UR44][R208.64] ;  /* 0x0000002cd0d17981 */ /* 0x0002a4000c1e1500 */
[----:B------:R-:W-:-:S02]  /*37d0*/  IMAD.WIDE R212, R189, 0x2, R124 ;  /* 0x00000002bdd47825 */ /* 0x000fc400078e027c */
[----:B------:R-:W2:Y:S02]  /*37e0*/  LDG.E.U16 R211, desc[UR44][R210.64] ;  /* 0x0000002cd2d37981 */ /* 0x000ea4000c1e1500 */
[C---:B------:R-:W-:Y:S02]  /*37f0*/  IMAD.WIDE R214, R189.reuse, 0x2, R120 ;  /* 0x00000002bdd67825 */ /* 0x040fe400078e0278 */
[----:B------:R-:W2:Y:S02]  /*3800*/  LDG.E.U16 R213, desc[UR44][R212.64] ;  /* 0x0000002cd4d57981 */ /* 0x000ea4000c1e1500 */
[C---:B------:R-:W-:Y:S02]  /*3810*/  IMAD.WIDE R216, R189.reuse, 0x2, R116 ;  /* 0x00000002bdd87825 */ /* 0x040fe400078e0274 */
[----:B------:R-:W2:Y:S02]  /*3820*/  LDG.E.U16 R215, desc[UR44][R214.64] ;  /* 0x0000002cd6d77981 */ /* 0x000ea4000c1e1500 */
[----:B------:R-:W-:-:S02]  /*3830*/  IMAD.WIDE R218, R189, 0x2, R128 ;  /* 0x00000002bdda7825 */ /* 0x000fc400078e0280 */
[----:B------:R-:W2:Y:S04]  /*3840*/  LDG.E.U16 R217, desc[UR44][R216.64] ;  /* 0x0000002cd8d97981 */ /* 0x000ea8000c1e1500 */
[----:B------:R-:W2:Y:S01]  /*3850*/  LDG.E.U16 R219, desc[UR44][R218.64] ;  /* 0x0000002cdadb7981 */ /* 0x000ea2000c1e1500 */
[----:B------:R-:W-:Y:S04]  /*3860*/  HGMMA.64x32x16.F32 R88, gdesc[UR36].tnspA, R88 ;  /* 0x20600000245879f0 */ /* 0x000fe80008700858 */
[----:B------:R-:W-:Y:S03]  /*3870*/  HGMMA.64x32x16.F32 R88, gdesc[UR40].tnspA, R88, gsb0 ;  /* 0x20600000285879f0 */ /* 0x000fe60008000858 */
[----:B------:R-:W-:-:S02]  /*3880*/  WARPGROUP.DEPBAR.LE gsb0, 0x0 ;  /* 0x00008000000079c5 */ /* 0x000fc40000010000 */
[----:B0-----:R-:W-:Y:S01]  /*3890*/  FMUL R202, R88, UR17 ;  /* 0x0000001158ca7c20 */ /* 0x001fe20008400000 */
[----:B------:R-:W-:Y:S01]  /*38a0*/  FMUL R221, R89, UR17 ;  /* 0x0000001159dd7c20 */ /* 0x000fe20008400000 */
[----:B-1----:R-:W-:Y:S01]  /*38b0*/  FMUL R204, R92, UR17 ;  /* 0x000000115ccc7c20 */ /* 0x002fe20008400000 */
[----:B------:R-:W-:Y:S03]  /*38c0*/  BAR.SYNC.DEFER_BLOCKING 0x0 ;  /* 0x0000000000007b1d */ /* 0x000fe60000010000 */
[----:B------:R-:W-:Y:S01]  /*38d0*/  FMNMX R221, R202, R221, !PT ;  /* 0x000000ddcadd7209 */ /* 0x000fe20007800000 */
[----:B------:R-:W-:-:S03]  /*38e0*/  FMUL R202, R93, UR17 ;  /* 0x000000115dca7c20 */ /* 0x000fc60008400000 */
        /* <DEDUP_REMOVED lines=8> */
[----:B------:R-:W-:-:S04]  /*3970*/  FMNMX R221, R204, R221, !PT ;  /* 0x000000ddccdd7209 */ /* 0x000fc80007800000 */
[----:B------:R-:W-:-:S05]  /*3980*/  FMNMX R206, R202, R221, !PT ;  /* 0x000000ddcace7209 */ /* 0x000fca0007800000 */
[----:B------:R-:W0:Y:S01]  /*3990*/  SHFL.BFLY PT, R235, R206, 0x2, 0x1f ;  /* 0x0c401f00ceeb7f89 */ /* 0x000e2200000e0000 */
[----:B------:R-:W-:Y:S01]  /*39a0*/  FMUL R202, R90, UR17 ;  /* 0x000000115aca7c20 */ /* 0x000fe20008400000 */
[----:B------:R-:W-:Y:S01]  /*39b0*/  FMUL R221, R91, UR17 ;  /* 0x000000115bdd7c20 */ /* 0x000fe20008400000 */
[----:B------:R-:W-:-:S04]  /*39c0*/  FMUL R204, R94, UR17 ;  /* 0x000000115ecc7c20 */ /* 0x000fc80008400000 */
[----:B------:R-:W-:Y:S01]  /*39d0*/  FMNMX R221, R202, R221, !PT ;  /* 0x000000ddcadd7209 */ /* 0x000fe20007800000 */
[----:B------:R-:W-:-:S03]  /*39e0*/  FMUL R202, R95, UR17 ;  /* 0x000000115fca7c20 */ /* 0x000fc60008400000 */
[----:B------:R-:W-:Y:S01]  /*39f0*/  FMNMX R221, R204, R221, !PT ;  /* 0x000000ddccdd7209 */ /* 0x000fe20007800000 */
[----:B------:R-:W-:-:S03]  /*3a00*/  FMUL R204, R98, UR17 ;  /* 0x0000001162cc7c20 */ /* 0x000fc60008400000 */
[----:B------:R-:W-:Y:S01]  /*3a10*/  FMNMX R221, R202, R221, !PT ;  /* 0x000000ddcadd7209 */ /* 0x000fe20007800000 */
[----:B------:R-:W-:-:S03]  /*3a20*/  FMUL R202, R99, UR17 ;  /* 0x0000001163ca7c20 */ /* 0x000fc60008400000 */
[----:B------:R-:W-:Y:S02]  /*3a30*/  FMNMX R221, R204, R221, !PT ;  /* 0x000000ddccdd7209 */ /* 0x000fe40007800000 */
[----:B0-----:R-:W-:Y:S01]  /*3a40*/  FMNMX R235, R206, R235, !PT ;  /* 0x000000ebceeb7209 */ /* 0x001fe20007800000 */
[----:B------:R-:W-:Y:S01]  /*3a50*/  FMUL R204, R102, UR17 ;  /* 0x0000001166cc7c20 */ /* 0x000fe20008400000 */
[----:B------:R-:W-:-:S03]  /*3a60*/  FMNMX R221, R202, R221, !PT ;  /* 0x000000ddcadd7209 */ /* 0x000fc60007800000 */
[----:B------:R-:W0:Y:S01]  /*3a70*/  SHFL.BFLY PT, R208, R235, 0x1, 0x1f ;  /* 0x0c201f00ebd07f89 */ /* 0x000e2200000e0000 */
[----:B------:R-:W-:Y:S01]  /*3a80*/  FMUL R202, R103, UR17 ;  /* 0x0000001167ca7c20 */ /* 0x000fe20008400000 */
[----:B------:R-:W-:-:S04]  /*3a90*/  FMNMX R221, R204, R221, !PT ;  /* 0x000000ddccdd7209 */ /* 0x000fc80007800000 */
[----:B------:R-:W-:-:S05]  /*3aa0*/  FMNMX R206, R202, R221, !PT ;  /* 0x000000ddcace7209 */ /* 0x000fca0007800000 */
[----:B------:R-:W1:Y:S01]  /*3ab0*/  SHFL.BFLY PT, R221, R206, 0x2, 0x1f ;  /* 0x0c401f00cedd7f89 */ /* 0x000e6200000e0000 */
[----:B0-----:R-:W-:-:S04]  /*3ac0*/  FMNMX R202, R235, R208, !PT ;  /* 0x000000d0ebca7209 */ /* 0x001fc80007800000 */
[----:B------:R-:W-:-:S05]  /*3ad0*/  FMNMX R202, R202, R197, !PT ;  /* 0x000000c5caca7209 */ /* 0x000fca0007800000 */
[--C-:B------:R-:W-:Y:S01]  /*3ae0*/  FFMA R88, R88, UR17, -R202.reuse ;  /* 0x0000001158587c23 */ /* 0x100fe200080008ca */
[----:B------:R-:W-:-:S03]  /*3af0*/  FFMA R89, R89, UR17, -R202 ;  /* 0x0000001159597c23 */ /* 0x000fc600080008ca */
[----:B------:R-:W-:Y:S01]  /*3b00*/  FMUL R204, R88, 1.4426950216293334961 ;  /* 0x3fb8aa3b58cc7820 */ /* 0x000fe20000400000 */
[----:B-1----:R-:W-:Y:S01]  /*3b10*/  FMNMX R88, R206, R221, !PT ;  /* 0x000000ddce587209 */ /* 0x002fe20007800000 */
[----:B------:R-:W-:-:S04]  /*3b20*/  FMUL R221, R89, 1.4426950216293334961 ;  /* 0x3fb8aa3b59dd7820 */ /* 0x000fc80000400000 */
[----:B------:R-:W0:Y:S04]  /*3b30*/  SHFL.BFLY PT, R89, R88, 0x1, 0x1f ;  /* 0x0c201f0058597f89 */ /* 0x000e2800000e0000 */
[----:B-----5:R-:W-:Y:S04]  /*3b40*/  STS.U16 [R185+UR16+0x4000], R224 ;  /* 0x004000e0b9007988 */ /* 0x020fe80008000410 */
[----:B----4-:R-:W-:Y:S04]  /*3b50*/  STS.U16 [R185+UR16+0x4200], R226 ;  /* 0x004200e2b9007988 */ /* 0x010fe80008000410 */
[----:B------:R-:W-:Y:S04]  /*3b60*/  STS.U16 [R185+UR16+0x4400], R222 ;  /* 0x004400deb9007988 */ /* 0x000fe80008000410 */
[----:B------:R-:W-:Y:S04]  /*3b70*/  STS.U16 [R185+UR16+0x4600], R230 ;  /* 0x004600e6b9007988 */ /* 0x000fe80008000410 */
[----:B------:R-:W-:Y:S01]  /*3b80*/  STS.U16 [R185+UR16+0x4800], R232 ;  /* 0x004800e8b9007988 */ /* 0x000fe20008000410 */
[----:B0-----:R-:W-:-:S03]  /*3b90*/  FMNMX R89, R88, R89, !PT ;  /* 0x0000005958597209 */ /* 0x001fc60007800000 */
[----:B------:R-:W-:Y:S01]  /*3ba0*/  STS.U16 [R185+UR16+0x4a00], R228 ;  /* 0x004a00e4b9007988 */ /* 0x000fe20008000410 */
[----:B------:R-:W-:-:S03]  /*3bb0*/  FFMA R88, R101, UR17, -R202 ;  /* 0x0000001165587c23 */ /* 0x000fc600080008ca */
[----:B---3--:R-:W-:Y:S04]  /*3bc0*/  STS.U16 [R185+UR16+0x4c00], R234 ;  /* 0x004c00eab9007988 */ /* 0x008fe80008000410 */
        /* <DEDUP_REMOVED lines=17> */
[----:B--2---:R-:W-:Y:S04]  /*3ce0*/  STS.U16 [R186+UR16+0x5100], R205 ;  /* 0x005100cdba007988 */ /* 0x004fe80008000410 */
[----:B------:R-:W-:Y:S04]  /*3cf0*/  STS.U16 [R186+UR16+0x5300], R207 ;  /* 0x005300cfba007988 */ /* 0x000fe80008000410 */
[----:B------:R-:W-:Y:S04]  /*3d00*/  STS.U16 [R186+UR16+0x5500], R209 ;  /* 0x005500d1ba007988 */ /* 0x000fe80008000410 */
[----:B------:R-:W-:Y:S04]  /*3d10*/  STS.U16 [R186+UR16+0x5700], R211 ;  /* 0x005700d3ba007988 */ /* 0x000fe80008000410 */
[----:B------:R-:W-:Y:S04]  /*3d20*/  STS.U16 [R186+UR16+0x5900], R213 ;  /* 0x005900d5ba007988 */ /* 0x000fe80008000410 */
[----:B------:R-:W-:Y:S04]  /*3d30*/  STS.U16 [R186+UR16+0x5b00], R215 ;  /* 0x005b00d7ba007988 */ /* 0x000fe80008000410 */
[----:B------:R-:W-:Y:S04]  /*3d40*/  STS.U16 [R186+UR16+0x5d00], R217 ;  /* 0x005d00d9ba007988 */ /* 0x000fe80008000410 */
[----:B------:R-:W-:Y:S01]  /*3d50*/  STS.U16 [R186+UR16+0x5f00], R219 ;  /* 0x005f00dbba007988 */ /* 0x000fe20008000410 */
[----:B------:R-:W-:Y:S01]  /*3d60*/  FMNMX R101, R89, R200, !PT ;  /* 0x000000c859657209 */ /* 0x000fe20007800000 */
[----:B------:R0:W-:Y:S06]  /*3d70*/  MEMBAR.ALL.CTA ;  /* 0x0000000000007992 */ /* 0x0001ec0000008000 */
[----:B0-----:R-:W0:Y:S01]  /*3d80*/  FENCE.VIEW.ASYNC.S ;  /* 0x00000000000073c6 */ /* 0x001e220000000000 */
[----:B------:R-:W-:Y:S01]  /*3d90*/  FMUL R88, R88, 1.4426950216293334961 ;  /* 0x3fb8aa3b58587820 */ /* 0x000fe20000400000 */
[----:B------:R-:W-:-:S03]  /*3da0*/  FADD R89, -R202, R197 ;  /* 0x000000c5ca597221 */ /* 0x000fc60000000100 */
[----:B------:R1:W-:Y:S02]  /*3db0*/  MUFU.EX2 R197, R88 ;  /* 0x0000005800c57308 */ /* 0x0003e40000000800 */
[----:B-1----:R-:W-:-:S04]  /*3dc0*/  FFMA R88, R98, UR17, -R101 ;  /* 0x0000001162587c23 */ /* 0x002fc80008000865 */
[----:B------:R-:W-:Y:S01]  /*3dd0*/  FMUL R88, R88, 1.4426950216293334961 ;  /* 0x3fb8aa3b58587820 */ /* 0x000fe20000400000 */
[--C-:B------:R-:W-:Y:S01]  /*3de0*/  FFMA R96, R96, UR17, -R202.reuse ;  /* 0x0000001160607c23 */ /* 0x100fe200080008ca */
[--C-:B------:R-:W-:Y:S01]  /*3df0*/  FFMA R97, R97, UR17, -R202.reuse ;  /* 0x0000001161617c23 */ /* 0x100fe200080008ca */
[--C-:B------:R-:W-:Y:S01]  /*3e00*/  FFMA R100, R100, UR17, -R202.reuse ;  /* 0x0000001164647c23 */ /* 0x100fe200080008ca */
[----:B------:R1:W-:Y:S01]  /*3e10*/  MUFU.EX2 R210, R88 ;  /* 0x0000005800d27308 */ /* 0x0003e20000000800 */
[--C-:B------:R-:W-:Y:S01]  /*3e20*/  FFMA R102, R102, UR17, -R101.reuse ;  /* 0x0000001166667c23 */ /* 0x100fe20008000865 */
[--C-:B------:R-:W-:Y:S01]  /*3e30*/  FFMA R103, R103, UR17, -R101.reuse ;  /* 0x0000001167677c23 */ /* 0x100fe20008000865 */
[----:B------:R-:W-:Y:S01]  /*3e40*/  FMUL R237, R89, 1.4426950216293334961 ;  /* 0x3fb8aa3b59ed7820 */ /* 0x000fe20000400000 */
[--C-:B------:R-:W-:Y:S01]  /*3e50*/  FFMA R92, R92, UR17, -R202.reuse ;  /* 0x000000115c5c7c23 */ /* 0x100fe200080008ca */
[----:B------:R-:W-:Y:S01]  /*3e60*/  FFMA R93, R93, UR17, -R202 ;  /* 0x000000115d5d7c23 */ /* 0x000fe200080008ca */
[--C-:B------:R-:W-:Y:S01]  /*3e70*/  FFMA R90, R90, UR17, -R101.reuse ;  /* 0x000000115a5a7c23 */ /* 0x100fe20008000865 */
[--C-:B------:R-:W-:Y:S01]  /*3e80*/  FFMA R91, R91, UR17, -R101.reuse ;  /* 0x000000115b5b7c23 */ /* 0x100fe20008000865 */
[----:B-1----:R-:W-:Y:S01]  /*3e90*/  FADD R88, -R101, R200 ;  /* 0x000000c865587221 */ /* 0x002fe20000000100 */
[--C-:B------:R-:W-:Y:S01]  /*3ea0*/  FFMA R94, R94, UR17, -R101.reuse ;  /* 0x000000115e5e7c23 */ /* 0x100fe20008000865 */
[--C-:B------:R-:W-:Y:S01]  /*3eb0*/  FFMA R95, R95, UR17, -R101.reuse ;  /* 0x000000115f5f7c23 */ /* 0x100fe20008000865 */
[----:B------:R-:W-:Y:S01]  /*3ec0*/  FFMA R89, R99, UR17, -R101 ;  /* 0x0000001163597c23 */ /* 0x000fe20008000865 */
[----:B------:R-:W-:Y:S01]  /*3ed0*/  FMUL R96, R96, 1.4426950216293334961 ;  /* 0x3fb8aa3b60607820 */ /* 0x000fe20000400000 */
        /* <DEDUP_REMOVED lines=12> */
[----:B------:R-:W1:Y:S08]  /*3fa0*/  MUFU.EX2 R237, R237 ;  /* 0x000000ed00ed7308 */ /* 0x000e700000000800 */
[----:B------:R-:W2:Y:S08]  /*3fb0*/  MUFU.EX2 R200, R88 ;  /* 0x0000005800c87308 */ /* 0x000eb00000000800 */
[----:B------:R-:W-:Y:S08]  /*3fc0*/  MUFU.EX2 R204, R204 ;  /* 0x000000cc00cc7308 */ /* 0x000ff00000000800 */
[----:B------:R-:W3:Y:S08]  /*3fd0*/  MUFU.EX2 R221, R221 ;  /* 0x000000dd00dd7308 */ /* 0x000ef00000000800 */
[----:B------:R-:W-:Y:S08]  /*3fe0*/  MUFU.EX2 R206, R92 ;  /* 0x0000005c00ce7308 */ /* 0x000ff00000000800 */
[----:B------:R-:W4:Y:S08]  /*3ff0*/  MUFU.EX2 R235, R93 ;  /* 0x0000005d00eb7308 */ /* 0x000f300000000800 */
[----:B------:R-:W-:Y:S08]  /*4000*/  MUFU.EX2 R96, R96 ;  /* 0x0000006000607308 */ /* 0x000ff00000000800 */
[----:B------:R-:W5:Y:S08]  /*4010*/  MUFU.EX2 R97, R97 ;  /* 0x0000006100617308 */ /* 0x000f700000000800 */
[----:B------:R-:W-:Y:S08]  /*4020*/  MUFU.EX2 R100, R100 ;  /* 0x0000006400647308 */ /* 0x000ff00000000800 */
[----:B------:R4:W-:Y:S08]  /*4030*/  MUFU.EX2 R208, R90 ;  /* 0x0000005a00d07308 */ /* 0x0009f00000000800 */
[----:B------:R-:W0:Y:S08]  /*4040*/  MUFU.EX2 R239, R91 ;  /* 0x0000005b00ef7308 */ /* 0x000e300000000800 */
[----:B------:R-:W-:Y:S08]  /*4050*/  MUFU.EX2 R98, R94 ;  /* 0x0000005e00627308 */ /* 0x000ff00000000800 */
[----:B------:R-:W0:Y:S08]  /*4060*/  MUFU.EX2 R99, R95 ;  /* 0x0000005f00637308 */ /* 0x000e300000000800 */
[----:B------:R0:W0:Y:S08]  /*4070*/  MUFU.EX2 R241, R89 ;  /* 0x0000005900f17308 */ /* 0x0000300000000800 */
[----:B------:R-:W-:Y:S08]  /*4080*/  MUFU.EX2 R102, R102 ;  /* 0x0000006600667308 */ /* 0x000ff00000000800 */
[----:B------:R-:W0:Y:S01]  /*4090*/  MUFU.EX2 R103, R103 ;  /* 0x0000006700677308 */ /* 0x000e220000000800 */
[-C--:B-1----:R-:W-:Y:S01]  /*40a0*/  FMUL R24, R24, R237.reuse ;  /* 0x000000ed18187220 */ /* 0x082fe20000400000 */
[-C--:B------:R-:W-:Y:S01]  /*40b0*/  FMUL R25, R25, R237.reuse ;  /* 0x000000ed19197220 */ /* 0x080fe20000400000 */
        /* <DEDUP_REMOVED lines=29> */
[-C--:B--2---:R-:W-:Y:S01]  /*4290*/  FMUL R26, R26, R200.reuse ;  /* 0x000000c81a1a7220 */ /* 0x084fe20000400000 */
        /* <DEDUP_REMOVED lines=30> */
[----:B------:R-:W-:Y:S01]  /*4480*/  FMUL R85, R85, R237 ;  /* 0x000000ed55557220 */ /* 0x000fe20000400000 */
[----:B------:R-:W-:Y:S01]  /*4490*/  FMUL R87, R87, R200 ;  /* 0x000000c857577220 */ /* 0x000fe20000400000 */
[----:B---3--:R-:W-:-:S02]  /*44a0*/  F2FP.F16.F32.PACK_AB R88, R221, R204 ;  /* 0x000000ccdd58723e */ /* 0x008fc400000000ff */
[----:B----4-:R-:W-:Y:S02]  /*44b0*/  F2FP.F16.F32.PACK_AB R90, R235, R206 ;  /* 0x000000ceeb5a723e */ /* 0x010fe400000000ff */
[----:B-----5:R-:W-:Y:S02]  /*44c0*/  F2FP.F16.F32.PACK_AB R92, R97, R96 ;  /* 0x00000060615c723e */ /* 0x020fe400000000ff */
[----:B0-----:R-:W-:Y:S02]  /*44d0*/  F2FP.F16.F32.PACK_AB R89, R239, R208 ;  /* 0x000000d0ef59723e */ /* 0x001fe400000000ff */
[----:B------:R-:W-:Y:S02]  /*44e0*/  F2FP.F16.F32.PACK_AB R91, R99, R98 ;  /* 0x00000062635b723e */ /* 0x000fe400000000ff */
[----:B------:R-:W-:Y:S02]  /*44f0*/  F2FP.F16.F32.PACK_AB R93, R241, R210 ;  /* 0x000000d2f15d723e */ /* 0x000fe400000000ff */
[----:B------:R-:W-:-:S02]  /*4500*/  F2FP.F16.F32.PACK_AB R94, R197, R100 ;  /* 0x00000064c55e723e */ /* 0x000fc400000000ff */
[----:B------:R-:W-:Y:S01]  /*4510*/  F2FP.F16.F32.PACK_AB R95, R103, R102 ;  /* 0x00000066675f723e */ /* 0x000fe200000000ff */
[----:B------:R-:W-:Y:S06]  /*4520*/  BAR.SYNC.DEFER_BLOCKING 0x0 ;  /* 0x0000000000007b1d */ /* 0x000fec0000010000 */
[----:B------:R-:W-:Y:S01]  /*4530*/  UMOV UR14, UR4 ;  /* 0x00000004000e7c82 */ /* 0x000fe20008000000 */
[----:B------:R-:W-:Y:S01]  /*4540*/  UMOV UR15, 0x80000020 ;  /* 0x80000020000f7882 */ /* 0x000fe20000000000 */
[----:B------:R-:W-:-:S06]  /*4550*/  WARPGROUP.ARRIVE ;  /* 0x00000000000079c5 */ /* 0x000fcc0000000000 */
[----:B------:R-:W-:Y:S01]  /*4560*/  HGMMA.64x128x16.F32 R24, R88, gdesc[UR12], R24 ;  /* 0x01e0000c58187df0 */ /* 0x000fe20008700818 */
[----:B------:R-:W-:Y:S01]  /*4570*/  FADD R221, R204, R221 ;  /* 0x000000ddccdd7221 */ /* 0x000fe20000000000 */
[----:B------:R-:W-:-:S03]  /*4580*/  FADD R239, R208, R239 ;  /* 0x000000efd0ef7221 */ /* 0x000fc60000000000 */
        /* <DEDUP_REMOVED lines=11> */
[----:B------:R-:W-:-:S04]  /*4640*/  FADD R102, R103, R102 ;  /* 0x0000006667667221 */ /* 0x000fc80000000000 */
[----:B------:R-:W0:Y:S04]  /*4650*/  SHFL.BFLY PT, R97, R100, 0x2, 0x1f ;  /* 0x0c401f0064617f89 */ /* 0x000e2800000e0000 */
[----:B------:R-:W1:Y:S01]  /*4660*/  SHFL.BFLY PT, R99, R102, 0x2, 0x1f ;  /* 0x0c401f0066637f89 */ /* 0x000e6200000e0000 */
[----:B------:R-:W-:Y:S01]  /*4670*/  HGMMA.64x128x16.F32 R24, R92, gdesc[UR16], R24, gsb0 ;  /* 0x01e000105c187df0 */ /* 0x000fe20008000818 */
[----:B0-----:R-:W-:Y:S01]  /*4680*/  FADD R96, R100, R97 ;  /* 0x0000006164607221 */ /* 0x001fe20000000000 */
[----:B-1----:R-:W-:-:S04]  /*4690*/  FADD R99, R102, R99 ;  /* 0x0000006366637221 */ /* 0x002fc80000000000 */
[----:B------:R-:W0:Y:S04]  /*46a0*/  SHFL.BFLY PT, R97, R96, 0x1, 0x1f ;  /* 0x0c201f0060617f89 */ /* 0x000e2800000e0000 */
[----:B------:R-:W1:Y:S01]  /*46b0*/  SHFL.BFLY PT, R204, R99, 0x1, 0x1f ;  /* 0x0c201f0063cc7f89 */ /* 0x000e6200000e0000 */
[----:B------:R-:W-:-:S06]  /*46c0*/  UIADD3 UR6, UR6, 0x20, URZ ;  /* 0x0000002006067890 */ /* 0x000fcc000fffe03f */
[----:B------:R-:W-:Y:S01]  /*46d0*/  ISETP.LE.AND P0, PT, R187, UR6, PT ;  /* 0x00000006bb007c0c */ /* 0x000fe2000bf03270 */
[----:B------:R-:W-:Y:S02]  /*46e0*/  IMAD R189, R181, 0x20, R189 ;  /* 0x00000020b5bd7824 */ /* 0x000fe400078e02bd */
[----:B------:R-:W-:Y:S02]  /*46f0*/  IMAD R195, R183, 0x20, R195 ;  /* 0x00000020b7c37824 */ /* 0x000fe400078e02c3 */
[----:B------:R-:W-:Y:S02]  /*4700*/  IMAD.MOV.U32 R197, RZ, RZ, R202 ;  /* 0x000000ffffc57224 */ /* 0x000fe400078e00ca */
[----:B0-----:R-:W-:Y:S01]  /*4710*/  FADD R98, R96, R97 ;  /* 0x0000006160627221 */ /* 0x001fe20000000000 */
[----:B-1----:R-:W-:-:S03]  /*4720*/  FADD R97, R99, R204 ;  /* 0x000000cc63617221 */ /* 0x002fc60000000000 */
[----:B------:R-:W-:Y:S01]  /*4730*/  FFMA R198, R237, R198, R98 ;  /* 0x000000c6edc67223 */ /* 0x000fe20000000062 */
[----:B------:R-:W-:Y:S02]  /*4740*/  IMAD.MOV.U32 R96, RZ, RZ, R101 ;  /* 0x000000ffff607224 */ /* 0x000fe400078e0065 */
[----:B------:R-:W-:Y:S01]  /*4750*/  FFMA R199, R200, R199, R97 ;  /* 0x000000c7c8c77223 */ /* 0x000fe20000000061 */
[----:B------:R-:W-:Y:S01]  /*4760*/  IMAD.MOV.U32 R97, RZ, RZ, R202 ;  /* 0x000000ffff617224 */ /* 0x000fe200078e00ca */
[----:B------:R-:W-:Y:S01]  /*4770*/  MOV R200, R101 ;  /* 0x0000006500c87202 */ /* 0x000fe20000000f00 */
[----:B------:R-:W-:Y:S02]  /*4780*/  WARPGROUP.DEPBAR.LE gsb0, 0x0 ;  /* 0x00008000000079c5 */ /* 0x000fe40000010000 */
[----:B------:R-:W-:Y:S05]  /*4790*/  @!P0 BRA `(.L_x_1) ;  /* 0xffffffe000488947 */ /* 0x000fea000383ffff */
.L_x_0:
[----:B------:R-:W-:Y:S01]  /*47a0*/  FMUL R17, R62, 0.25 ;  /* 0x3e8000003e117820 */ /* 0x000fe20000400000 */
[----:B------:R-:W-:Y:S01]  /*47b0*/  FSETP.GT.AND P1, PT, |R199|, 8.50705917302346158658e+37, PT ;  /* 0x7e800000c700780b */ /* 0x000fe20003f24200 */
[----:B------:R-:W-:Y:S01]  /*47c0*/  FMUL R12, R71, 0.25 ;  /* 0x3e800000470c7820 */ /* 0x000fe20000400000 */
[----:B------:R-:W-:Y:S01]  /*47d0*/  FMUL R16, R59, 0.25 ;  /* 0x3e8000003b107820 */ /* 0x000fe20000400000 */
[----:B------:R-:W-:Y:S01]  /*47e0*/  FMUL R13, R70, 0.25 ;  /* 0x3e800000460d7820 */ /* 0x000fe20000400000 */
[----:B------:R-:W-:Y:S01]  /*47f0*/  FMUL R14, R67, 0.25 ;  /* 0x3e800000430e7820 */ /* 0x000fe20000400000 */
[----:B------:R-:W-:Y:S01]  /*4800*/  FSEL R62, R17, R62, P1 ;  /* 0x0000003e113e7208 */ /* 0x000fe20000800000 */
[----:B------:R-:W-:Y:S01]  /*4810*/  FMUL R17, R54, 0.25 ;  /* 0x3e80000036117820 */ /* 0x000fe20000400000 */
[----:B------:R-:W-:Y:S01]  /*4820*/  FSEL R11, R12, R71, P1 ;  /* 0x000000470c0b7208 */ /* 0x000fe20000800000 */
[----:B------:R-:W-:Y:S01]  /*4830*/  FMUL R15, R66, 0.25 ;  /* 0x3e800000420f7820 */ /* 0x000fe20000400000 */
[----:B------:R-:W-:Y:S01]  /*4840*/  FSEL R100, R16, R59, P1 ;  /* 0x0000003b10647208 */ /* 0x000fe20000800000 */
[----:B------:R-:W-:Y:S01]  /*4850*/  FMUL R16, R51, 0.25 ;  /* 0x3e80000033107820 */ /* 0x000fe20000400000 */
[----:B------:R-:W-:Y:S01]  /*4860*/  FSEL R12, R13, R70, P1 ;  /* 0x000000460d0c7208 */ /* 0x000fe20000800000 */
[----:B------:R-:W-:Y:S01]  /*4870*/  IMAD.SHL.U32 R18, R0, 0x4, RZ ;  /* 0x0000000400127824 */ /* 0x000fe200078e00ff */
[----:B------:R-:W-:Y:S01]  /*4880*/  FSEL R13, R14, R67, P1 ;  /* 0x000000430e0d7208 */ /* 0x000fe20000800000 */
        /* <DEDUP_REMOVED lines=29> */
[----:B------:R-:W-:Y:S01]  /*4a60*/  FSETP.GT.AND P2, PT, |R198|, 8.50705917302346158658e+37, PT ;  /* 0x7e800000c600780b */ /* 0x000fe20003f44200 */
        /* <DEDUP_REMOVED lines=55> */
[----:B------:R-:W-:Y:S01]  /*4de0*/  LOP3.LUT R16, R0, 0x7, RZ, 0xc0, !PT ;  /* 0x0000000700107812 */ /* 0x000fe200078ec0ff */
[----:B------:R-:W-:Y:S01]  /*4df0*/  FMUL R6, R83, 0.25 ;  /* 0x3e80000053067820 */ /* 0x000fe20000400000 */
[----:B------:R-:W-:Y:S01]  /*4e00*/  FSEL R45, R14, R45, P2 ;  /* 0x0000002d0e2d7208 */ /* 0x000fe20001000000 */
[----:B------:R-:W-:Y:S01]  /*4e10*/  FMUL R14, R37, 0.25 ;  /* 0x3e800000250e7820 */ /* 0x000fe20000400000 */
[----:B------:R-:W-:Y:S01]  /*4e20*/  FSEL R171, R17, R28, P2 ;  /* 0x0000001c11ab7208 */ /* 0x000fe20001000000 */
[----:B------:R-:W-:Y:S01]  /*4e30*/  FMUL R3, R82, 0.25 ;  /* 0x3e80000052037820 */ /* 0x000fe20000400000 */
[----:B------:R-:W-:Y:S01]  /*4e40*/  FSEL R135, R15, R56, P2 ;  /* 0x000000380f877208 */ /* 0x000fe20001000000 */
[----:B------:R-:W-:Y:S01]  /*4e50*/  FMUL R15, R48, 0.25 ;  /* 0x3e800000300f7820 */ /* 0x000fe20000400000 */
[----:B------:R-:W-:Y:S01]  /*4e60*/  LEA R17, R16, UR16, 0x4 ;  /* 0x0000001010117c11 */ /* 0x000fe2000f8e20ff */
[----:B------:R-:W-:Y:S01]  /*4e70*/  FMUL R8, R79, 0.25 ;  /* 0x3e8000004f087820 */ /* 0x000fe20000400000 */
[----:B------:R-:W-:Y:S01]  /*4e80*/  FSEL R157, R14, R37, P2 ;  /* 0x000000250e9d7208 */ /* 0x000fe20001000000 */
[----:B------:R-:W-:Y:S01]  /*4e90*/  FMUL R14, R29, 0.25 ;  /* 0x3e8000001d0e7820 */ /* 0x000fe20000400000 */
[----:B------:R-:W-:Y:S01]  /*4ea0*/  FSETP.GEU.AND P5, PT, |R199|, 1.175494350822287508e-38, PT ;  /* 0x00800000c700780b */ /* 0x000fe20003fae200 */
[----:B------:R-:W-:Y:S01]  /*4eb0*/  IMAD R19, R16, -0x8, R17 ;  /* 0xfffffff810137824 */ /* 0x000fe200078e0211 */
[----:B------:R-:W-:Y:S01]  /*4ec0*/  FSEL R145, R15, R48, P2 ;  /* 0x000000300f917208 */ /* 0x000fe20001000000 */
[C---:B------:R-:W-:Y:S01]  /*4ed0*/  FMUL R16, R199.reuse, 8388608 ;  /* 0x4b000000c7107820 */ /* 0x040fe20000400000 */
[----:B------:R-:W-:Y:S01]  /*4ee0*/  FMUL R15, R40, 0.25 ;  /* 0x3e800000280f7820 */ /* 0x000fe20000400000 */
[----:B------:R-:W-:Y:S01]  /*4ef0*/  FSETP.GEU.AND P4, PT, R199, 1.175494350822287508e-38, PT ;  /* 0x00800000c700780b */ /* 0x000fe20003f8e000 */
[----:B------:R-:W-:Y:S01]  /*4f00*/  FMUL R9, R78, 0.25 ;  /* 0x3e8000004e097820 */ /* 0x000fe20000400000 */
[----:B------:R-:W-:Y:S01]  /*4f10*/  FSEL R169, R14, R29, P2 ;  /* 0x0000001d0ea97208 */ /* 0x000fe20001000000 */
[----:B------:R-:W-:Y:S01]  /*4f20*/  FMUL R14, R25, 0.25 ;  /* 0x3e800000190e7820 */ /* 0x000fe20000400000 */
[----:B------:R-:W-:Y:S01]  /*4f30*/  FSEL R179, R16, R199, !P4 ;  /* 0x000000c710b37208 */ /* 0x000fe20006000000 */
[----:B------:R-:W-:Y:S01]  /*4f40*/  @P1 FMUL R199, R199, 0.25 ;  /* 0x3e800000c7c71820 */ /* 0x000fe20000400000 */
[----:B------:R-:W-:Y:S01]  /*4f50*/  FSEL R155, R15, R40, P2 ;  /* 0x000000280f9b7208 */ /* 0x000fe20001000000 */
[----:B------:R-:W-:Y:S01]  /*4f60*/  FMUL R15, R32, 0.25 ;  /* 0x3e800000200f7820 */ /* 0x000fe20000400000 */
[----:B------:R-:W-:Y:S01]  /*4f70*/  FSEL R175, R14, R25, P2 ;  /* 0x000000190eaf7208 */ /* 0x000fe20001000000 */
[C---:B------:R-:W-:Y:S01]  /*4f80*/  FMUL R14, R198.reuse, 8388608 ;  /* 0x4b000000c60e7820 */ /* 0x040fe20000400000 */
[----:B------:R-:W-:Y:S01]  /*4f90*/  @!P5 FMUL R199, R199, 16777216 ;  /* 0x4b800000c7c7d820 */ /* 0x000fe20000400000 */
[----:B------:R-:W-:Y:S01]  /*4fa0*/  FSETP.GEU.AND P3, PT, R198, 1.175494350822287508e-38, PT ;  /* 0x00800000c600780b */ /* 0x000fe20003f6e000 */
[----:B------:R-:W-:Y:S01]  /*4fb0*/  FMUL R10, R75, 0.25 ;  /* 0x3e8000004b0a7820 */ /* 0x000fe20000400000 */
[----:B------:R-:W-:Y:S01]  /*4fc0*/  FSEL R167, R15, R32, P2 ;  /* 0x000000200fa77208 */ /* 0x000fe20001000000 */
[----:B------:R-:W-:Y:S01]  /*4fd0*/  FMUL R15, R24, 0.25 ;  /* 0x3e800000180f7820 */ /* 0x000fe20000400000 */
[----:B------:R-:W-:Y:S01]  /*4fe0*/  FSEL R72, R14, R198, !P3 ;  /* 0x000000c60e487208 */ /* 0x000fe20005800000 */
[----:B------:R-:W0:Y:S01]  /*4ff0*/  MUFU.RCP R199, R199 ;  /* 0x000000c700c77308 */ /* 0x000e220000001000 */
[----:B------:R-:W-:Y:S01]  /*5000*/  LOP3.LUT R18, R18, 0xc0, RZ, 0xc0, !PT ;  /* 0x000000c012127812 */ /* 0x000fe200078ec0ff */
[----:B------:R-:W-:Y:S01]  /*5010*/  BAR.SYNC.DEFER_BLOCKING 0x0 ;  /* 0x0000000000007b1d */ /* 0x000fe20000010000 */
[----:B------:R-:W-:Y:S01]  /*5020*/  FSEL R177, R15, R24, P2 ;  /* 0x000000180fb17208 */ /* 0x000fe20001000000 */
[----:B------:R-:W-:Y:S01]  /*5030*/  IMAD.SHL.U32 R15, R0, 0x8, RZ ;  /* 0x00000008000f7824 */ /* 0x000fe200078e00ff */
[----:B------:R-:W-:Y:S01]  /*5040*/  IADD3 R16, R179, -0x3f3504f3, RZ ;  /* 0xc0cafb0db3107810 */ /* 0x000fe20007ffe0ff */
[----:B------:R-:W-:Y:S01]  /*5050*/  VIADD R14, R72, 0xc0cafb0d ;  /* 0xc0cafb0d480e7836 */ /* 0x000fe20000000000 */
[----:B------:R-:W-:Y:S01]  /*5060*/  LOP3.LUT R44, R0, 0x8, RZ, 0xc0, !PT ;  /* 0x00000008002c7812 */ /* 0x000fe200078ec0ff */
[----:B------:R-:W-:Y:S01]  /*5070*/  IMAD.IADD R27, R18, 0x1, R19 ;  /* 0x00000001121b7824 */ /* 0x000fe200078e0213 */
[----:B------:R-:W-:Y:S01]  /*5080*/  FSEL R5, R5, R86, P1 ;  /* 0x0000005605057208 */ /* 0x000fe20000800000 */
[----:B------:R-:W-:Y:S01]  /*5090*/  @!P5 FMUL R11, R11, 16777216 ;  /* 0x4b8000000b0bd820 */ /* 0x000fe20000400000 */
[----:B------:R-:W-:Y:S01]  /*50a0*/  LOP3.LUT R46, R15, 0x380, RZ, 0xc0, !PT ;  /* 0x000003800f2e7812 */ /* 0x000fe200078ec0ff */
[----:B------:R-:W-:Y:S01]  /*50b0*/  IMAD R25, R44, 0x80, R17 ;  /* 0x000000802c197824 */ /* 0x000fe200078e0211 */
[----:B------:R-:W-:Y:S01]  /*50c0*/  LOP3.LUT R15, R14, 0xff800000, RZ, 0xc0, !PT ;  /* 0xff8000000e0f7812 */ /* 0x000fe200078ec0ff */
[----:B------:R-:W-:Y:S01]  /*50d0*/  @!P5 FMUL R5, R5, 16777216 ;  /* 0x4b8000000505d820 */ /* 0x000fe20000400000 */
[----:B------:R-:W-:Y:S01]  /*50e0*/  LOP3.LUT R18, R16, 0xff800000, RZ, 0xc0, !PT ;  /* 0xff80000010127812 */ /* 0x000fe200078ec0ff */
[----:B------:R-:W-:Y:S01]  /*50f0*/  @!P5 FMUL R22, R22, 16777216 ;  /* 0x4b8000001616d820 */ /* 0x000fe20000400000 */
[----:B------:R-:W-:Y:S01]  /*5100*/  FSEL R4, R4, R87, P1 ;  /* 0x0000005704047208 */ /* 0x000fe20000800000 */
[----:B0-----:R-:W-:Y:S01]  /*5110*/  FMUL R34, R199, R5 ;  /* 0x00000005c7227220 */ /* 0x001fe20000400000 */
[----:B------:R-:W-:Y:S01]  /*5120*/  I2FP.F32.S32 R17, R15 ;  /* 0x0000000f00117245 */ /* 0x000fe20000201400 */
[----:B------:R-:W-:Y:S01]  /*5130*/  IMAD.IADD R15, R72, 0x1, -R15 ;  /* 0x00000001480f7824 */ /* 0x000fe200078e0a0f */
[-C--:B------:R-:W-:Y:S01]  /*5140*/  I2FP.F32.S32 R19, R18.reuse ;  /* 0x0000001200137245 */ /* 0x080fe20000201400 */
[----:B------:R-:W-:Y:S01]  /*5150*/  @!P5 FMUL R4, R4, 16777216 ;  /* 0x4b8000000404d820 */ /* 0x000fe20000400000 */
[----:B------:R-:W-:Y:S01]  /*5160*/  FSEL R14, RZ, -23, P3 ;  /* 0xc1b80000ff0e7808 */ /* 0x000fe20001800000 */
[----:B------:R-:W-:Y:S01]  /*5170*/  IMAD.MOV.U32 R5, RZ, RZ, 0x3dc6b27f ;  /* 0x3dc6b27fff057424 */ /* 0x000fe200078e00ff */
[----:B------:R-:W-:Y:S01]  /*5180*/  IADD3 R18, R179, -R18, RZ ;  /* 0x80000012b3127210 */ /* 0x000fe20007ffe0ff */
[----:B------:R-:W-:Y:S01]  /*5190*/  FADD R15, R15, -1 ;  /* 0xbf8000000f0f7421 */ /* 0x000fe20000000000 */
[----:B------:R-:W-:Y:S01]  /*51a0*/  FSETP.GEU.AND P3, PT, |R198|, 1.175494350822287508e-38, PT ;  /* 0x00800000c600780b */ /* 0x000fe20003f6e200 */
[----:B------:R-:W-:Y:S01]  /*51b0*/  FMUL R35, R199, R4 ;  /* 0x00000004c7237220 */ /* 0x000fe20000400000 */
[----:B------:R-:W-:Y:S01]  /*51c0*/  FSEL R6, R6, R83, P1 ;  /* 0x0000005306067208 */ /* 0x000fe20000800000 */
[----:B------:R-:W-:Y:S01]  /*51d0*/  FADD R18, R18, -1 ;  /* 0xbf80000012127421 */ /* 0x000fe20000000000 */
[-C--:B------:R-:W-:Y:S01]  /*51e0*/  FFMA.FTZ R4, R15, R5.reuse, -0.16845393180847167969 ;  /* 0xbe2c7f300f047423 */ /* 0x080fe20000010005 */
[----:B------:R-:W-:Y:S01]  /*51f0*/  @P2 FMUL R198, R198, 0.25 ;  /* 0x3e800000c6c62820 */ /* 0x000fe20000400000 */
[----:B------:R-:W-:Y:S01]  /*5200*/  FSEL R82, R3, R82, P1 ;  /* 0x0000005203527208 */ /* 0x000fe20000800000 */
[----:B------:R-:W-:Y:S01]  /*5210*/  FFMA.FTZ R5, R18, R5, -0.16845393180847167969 ;  /* 0xbe2c7f3012057423 */ /* 0x000fe20000010005 */
[----:B------:R-:W-:Y:S01]  /*5220*/  @!P5 FMUL R6, R6, 16777216 ;  /* 0x4b8000000606d820 */ /* 0x000fe20000400000 */
[----:B------:R-:W-:Y:S01]  /*5230*/  FFMA.FTZ R4, R15, R4, 0.1716887056827545166 ;  /* 0x3e2fcf2a0f047423 */ /* 0x000fe20000010004 */
[----:B------:R-:W-:Y:S01]  /*5240*/  FMUL R3, R74, 0.25 ;  /* 0x3e8000004a037820 */ /* 0x000fe20000400000 */
[----:B------:R-:W-:Y:S01]  /*5250*/  FFMA.FTZ R5, R18, R5, 0.1716887056827545166 ;  /* 0x3e2fcf2a12057423 */ /* 0x000fe20000010005 */
[----:B------:R-:W-:Y:S01]  /*5260*/  FMUL R36, R199, R6 ;  /* 0x00000006c7247220 */ /* 0x000fe20000400000 */
[----:B------:R-:W-:Y:S01]  /*5270*/  @!P3 FMUL R198, R198, 16777216 ;  /* 0x4b800000c6c6b820 */ /* 0x000fe20000400000 */
[----:B------:R-:W-:Y:S01]  /*5280*/  FFMA.FTZ R4, R15, R4, -0.17900948226451873779 ;  /* 0xbe374e430f047423 */ /* 0x000fe20000010004 */
[----:B------:R-:W-:Y:S01]  /*5290*/  FFMA.FTZ R5, R18, R5, -0.17900948226451873779 ;  /* 0xbe374e4312057423 */ /* 0x000fe20000010005 */
[----:B------:R-:W-:Y:S01]  /*52a0*/  FSEL R7, R8, R79, P1 ;  /* 0x0000004f08077208 */ /* 0x000fe20000800000 */
[----:B------:R-:W0:Y:S01]  /*52b0*/  MUFU.RCP R6, R198 ;  /* 0x000000c600067308 */ /* 0x000e220000001000 */
[----:B------:R-:W-:Y:S01]  /*52c0*/  FSEL R8, R9, R78, P1 ;  /* 0x0000004e09087208 */ /* 0x000fe20000800000 */
[----:B------:R-:W-:Y:S01]  /*52d0*/  FFMA.FTZ R5, R18, R5, 0.20512372255325317383 ;  /* 0x3e520bf412057423 */ /* 0x000fe20000010005 */
[----:B------:R-:W-:Y:S01]  /*52e0*/  FSEL R9, R10, R75, P1 ;  /* 0x0000004b0a097208 */ /* 0x000fe20000800000 */
[----:B------:R-:W-:Y:S01]  /*52f0*/  FFMA.FTZ R4, R15, R4, 0.20512372255325317383 ;  /* 0x3e520bf40f047423 */ /* 0x000fe20000010004 */
[----:B------:R-:W-:Y:S01]  /*5300*/  FSEL R10, R3, R74, P1 ;  /* 0x0000004a030a7208 */ /* 0x000fe20000800000 */
[----:B------:R-:W-:Y:S01]  /*5310*/  FFMA.FTZ R5, R18, R5, -0.24046532809734344482 ;  /* 0xbe763c8b12057423 */ /* 0x000fe20000010005 */
[----:B------:R-:W-:Y:S01]  /*5320*/  @!P5 FMUL R7, R7, 16777216 ;  /* 0x4b8000000707d820 */ /* 0x000fe20000400000 */
[----:B------:R-:W-:Y:S01]  /*5330*/  FFMA.FTZ R4, R15, R4, -0.24046532809734344482 ;  /* 0xbe763c8b0f047423 */ /* 0x000fe20000010004 */
[----:B------:R-:W-:Y:S01]  /*5340*/  @!P5 FMUL R42, R42, 16777216 ;  /* 0x4b8000002a2ad820 */ /* 0x000fe20000400000 */
[----:B------:R-:W-:Y:S01]  /*5350*/  FFMA.FTZ R5, R18, R5, 0.28857114911079406738 ;  /* 0x3e93bf9912057423 */ /* 0x000fe20000010005 */
[----:B------:R-:W-:Y:S01]  /*5360*/  @!P5 FMUL R8, R8, 16777216 ;  /* 0x4b8000000808d820 */ /* 0x000fe20000400000 */
        /* <DEDUP_REMOVED lines=11> */
[----:B------:R-:W-:Y:S01]  /*5420*/  LEA.HI R44, R44, R27, RZ, 0x1f ;  /* 0x0000001b2c2c7211 */ /* 0x000fe200078ff8ff */
[----:B------:R-:W-:Y:S01]  /*5430*/  FMUL R32, R199, R7 ;  /* 0x00000007c7207220 */ /* 0x000fe20000400000 */
        /* <DEDUP_REMOVED lines=29> */
[----:B------:R-:W-:Y:S01]  /*5610*/  FMUL R27, R199, R11 ;  /* 0x0000000bc71b7220 */ /* 0x000fe20000400000 */
[----:B------:R-:W-:Y:S01]  /*5620*/  FFMA.FTZ R4, R15, R4, 0.28857114911079406738 ;  /* 0x3e93bf990f047423 */ /* 0x000fe20000010004 */
[----:B------:R-:W-:Y:S01]  /*5630*/  FFMA.FTZ R7, R18, R5, -0.36067417263984680176 ;  /* 0xbeb8aa4912077423 */ /* 0x000fe20000010005 */
[----:B------:R-:W-:Y:S01]  /*5640*/  FSEL R16, RZ, -23, P4 ;  /* 0xc1b80000ff107808 */ /* 0x000fe20002000000 */
[C---:B------:R-:W-:Y:S01]  /*5650*/  FMUL R56, R199.reuse, R22 ;  /* 0x00000016c7387220 */ /* 0x040fe20000400000 */
[----:B------:R-:W-:Y:S01]  /*5660*/  FMUL R11, R199, R42 ;  /* 0x0000002ac70b7220 */ /* 0x000fe20000400000 */
[----:B------:R-:W-:-:S02]  /*5670*/  IMAD.IADD R46, R46, 0x1, R25 ;  /* 0x000000012e2e7824 */ /* 0x000fc400078e0219 */
[----:B------:R-:W-:Y:S01]  /*5680*/  FFMA.FTZ R14, R17, 1.1920928955078125e-07, R14 ;  /* 0x34000000110e7823 */ /* 0x000fe2000001000e */
[C---:B------:R-:W-:Y:S01]  /*5690*/  FMUL R33, R199.reuse, R8 ;  /* 0x00000008c7217220 */ /* 0x040fe20000400000 */
[C---:B------:R-:W-:Y:S01]  /*56a0*/  FMUL R38, R199.reuse, R10 ;  /* 0x0000000ac7267220 */ /* 0x040fe20000400000 */
[C---:B------:R-:W-:Y:S01]  /*56b0*/  FMUL R26, R199.reuse, R12 ;  /* 0x0000000cc71a7220 */ /* 0x040fe20000400000 */
[C---:B------:R-:W-:Y:S01]  /*56c0*/  FMUL R40, R199.reuse, R13 ;  /* 0x0000000dc7287220 */ /* 0x040fe20000400000 */
[C---:B------:R-:W-:Y:S01]  /*56d0*/  FMUL R41, R199.reuse, R20 ;  /* 0x00000014c7297220 */ /* 0x040fe20000400000 */
[C---:B------:R-:W-:Y:S01]  /*56e0*/  FMUL R30, R199.reuse, R62 ;  /* 0x0000003ec71e7220 */ /* 0x040fe20000400000 */
[C---:B------:R-:W-:Y:S01]  /*56f0*/  FMUL R149, R199.reuse, R58 ;  /* 0x0000003ac7957220 */ /* 0x040fe20000400000 */
[C---:B------:R-:W-:Y:S01]  /*5700*/  FMUL R22, R199.reuse, R54 ;  /* 0x00000036c7167220 */ /* 0x040fe20000400000 */
[----:B------:R-:W-:Y:S01]  /*5710*/  FMUL R151, R199, R50 ;  /* 0x00000032c7977220 */ /* 0x000fe20000400000 */
[C---:B0-----:R-:W-:Y:S01]  /*5720*/  FMUL R42, R6.reuse, R21 ;  /* 0x00000015062a7220 */ /* 0x041fe20000400000 */
[C---:B------:R-:W-:Y:S01]  /*5730*/  FMUL R48, R6.reuse, R23 ;  /* 0x0000001706307220 */ /* 0x040fe20000400000 */
        /* <DEDUP_REMOVED lines=45> */
[----:B------:R-:W-:Y:S01]  /*5a10*/  @!P5 FMUL R126, R126, 16777216 ;  /* 0x4b8000007e7ed820 */ /* 0x000fe20000400000 */
[----:B------:R-:W-:Y:S01]  /*5a20*/  FFMA.FTZ R6, R15, R4, -0.36067417263984680176 ;  /* 0xbeb8aa490f067423 */ /* 0x000fe20000010004 */
[C---:B------:R-:W-:Y:S01]  /*5a30*/  FFMA.FTZ R7, R18.reuse, R7, 0.48089820146560668945 ;  /* 0x3ef6384a12077423 */ /* 0x040fe20000010007 */
        /* <DEDUP_REMOVED lines=17> */
[----:B------:R-:W-:Y:S01]  /*5b50*/  FFMA.FTZ R6, R15, R6, 0.48089820146560668945 ;  /* 0x3ef6384a0f067423 */ /* 0x000fe20000010006 */
[C---:B------:R-:W-:Y:S01]  /*5b60*/  FFMA.FTZ R7, R18.reuse, R7, -0.72134751081466674805 ;  /* 0xbf38aa3b12077423 */ /* 0x040fe20000010007 */
[----:B------:R-:W-:Y:S01]  /*5b70*/  F2FP.F16.F32.PACK_AB R5, R169, R8 ;  /* 0x00000008a905723e */ /* 0x000fe200000000ff */
[----:B------:R-:W0:Y:S01]  /*5b80*/  LDC R2, c[0x0][0x278] ;  /* 0x00009e00ff027b82 */ /* 0x000e220000000800 */
[----:B------:R-:W-:Y:S01]  /*5b90*/  FFMA.FTZ R8, R15, R6, -0.72134751081466674805 ;  /* 0xbf38aa3b0f087423 */ /* 0x000fe20000010006 */
[----:B------:R-:W-:Y:S01]  /*5ba0*/  FMUL R9, R18, R7 ;  /* 0x0000000712097220 */ /* 0x000fe20000400000 */
[----:B------:R-:W-:Y:S01]  /*5bb0*/  F2FP.F16.F32.PACK_AB R4, R171, R62 ;  /* 0x0000003eab04723e */ /* 0x000fe200000000ff */
[----:B------:R-:W-:Y:S01]  /*5bc0*/  ULDC.64 UR4, c[0x0][0x270] ;  /* 0x00009c0000047ab9 */ /* 0x000fe20000000a00 */
[----:B------:R-:W-:Y:S01]  /*5bd0*/  F2FP.F16.F32.PACK_AB R6, R122, R199 ;  /* 0x000000c77a06723e */ /* 0x000fe200000000ff */
[C---:B------:R-:W-:Y:S01]  /*5be0*/  FMUL R8, R15.reuse, R8 ;  /* 0x000000080f087220 */ /* 0x040fe20000400000 */
[----:B------:R-:W-:Y:S01]  /*5bf0*/  F2FP.F16.F32.PACK_AB R7, R120, R173 ;  /* 0x000000ad7807723e */ /* 0x000fe200000000ff */
[----:B------:R-:W-:Y:S01]  /*5c00*/  FMUL R9, R18, R9 ;  /* 0x0000000912097220 */ /* 0x000fe20000400000 */
[----:B------:R-:W-:Y:S01]  /*5c10*/  LOP3.LUT R63, R0, 0x7f, RZ, 0xc0, !PT ;  /* 0x0000007f003f7812 */ /* 0x000fe200078ec0ff */
[----:B------:R-:W-:Y:S01]  /*5c20*/  FMUL R8, R15, R8 ;  /* 0x000000080f087220 */ /* 0x000fe20000400000 */
[----:B------:R-:W-:Y:S01]  /*5c30*/  ISETP.GE.U32.AND P3, PT, R179, 0x7f800000, PT ;  /* 0x7f800000b300780c */ /* 0x000fe20003f66070 */
[----:B------:R-:W-:Y:S01]  /*5c40*/  STSM.16.M88.4 [R46], R4 ;  /* 0x000000042e007844 */ /* 0x000fe20000000200 */
[----:B------:R-:W-:Y:S01]  /*5c50*/  LEA R63, R63, UR16, 0x4 ;  /* 0x000000103f3f7c11 */ /* 0x000fe2000f8e20ff */
[----:B------:R-:W-:Y:S01]  /*5c60*/  FFMA.FTZ R15, R15, 1.4426950216293334961, R8 ;  /* 0x3fb8aa3b0f0f7823 */ /* 0x000fe20000010008 */
[----:B------:R-:W-:Y:S01]  /*5c70*/  FFMA.FTZ R9, R18, 1.4426950216293334961, R9 ;  /* 0x3fb8aa3b12097823 */ /* 0x000fe20000010009 */
[----:B------:R-:W-:Y:S01]  /*5c80*/  BAR.SYNC.DEFER_BLOCKING 0x0 ;  /* 0x0000000000007b1d */ /* 0x000fe20000010000 */
[----:B------:R-:W-:Y:S01]  /*5c90*/  F2FP.F16.F32.PACK_AB R12, R12, R167 ;  /* 0x000000a70c0c723e */ /* 0x000fe200000000ff */
[----:B------:R-:W-:Y:S01]  /*5ca0*/  FADD R62, R14, R15 ;  /* 0x0000000f0e3e7221 */ /* 0x000fe20000000000 */
[----:B------:R-:W-:Y:S01]  /*5cb0*/  FADD R45, R16, R9 ;  /* 0x00000009102d7221 */ /* 0x000fe20000000000 */
[----:B------:R-:W-:Y:S01]  /*5cc0*/  F2FP.F16.F32.PACK_AB R13, R13, R68 ;  /* 0x000000440d0d723e */ /* 0x000fe200000000ff */
[----:B------:R-:W-:Y:S01]  /*5cd0*/  UIMAD UR4, UR7, UR4, URZ ;  /* 0x00000004070472a4 */ /* 0x000fe2000f8e023f */
[----:B------:R-:W-:-:S02]  /*5ce0*/  F2FP.F16.F32.PACK_AB R15, R112, R161 ;  /* 0x000000a1700f723e */ /* 0x000fc400000000ff */
[----:B------:R-:W-:Y:S01]  /*5cf0*/  @P3 IMAD.MOV.U32 R14, RZ, RZ, 0x7f800000 ;  /* 0x7f800000ff0e3424 */ /* 0x000fe200078e00ff */
[----:B------:R-:W-:Y:S02]  /*5d00*/  ISETP.GE.U32.AND P1, PT, R72, 0x7f800000, PT ;  /* 0x7f8000004800780c */ /* 0x000fe40003f26070 */
[----:B------:R-:W-:Y:S01]  /*5d10*/  SHF.R.U32.HI R3, RZ, 0x6, R0 ;  /* 0x00000006ff037819 */ /* 0x000fe20000011600 */
[----:B------:R-:W-:Y:S01]  /*5d20*/  @P3 FFMA.FTZ R45, R179, R14, +INF ;  /* 0x7f800000b32d3423 */ /* 0x000fe2000001000e */
[----:B------:R-:W-:Y:S01]  /*5d30*/  F2FP.F16.F32.PACK_AB R14, R114, R163 ;  /* 0x000000a3720e723e */ /* 0x000fe200000000ff */
[----:B------:R-:W-:Y:S01]  /*5d40*/  IMAD.SHL.U32 R0, R0, 0x2, RZ ;  /* 0x0000000200007824 */ /* 0x000fe200078e00ff */
[----:B------:R-:W-:Y:S02]  /*5d50*/  F2FP.F16.F32.PACK_AB R16, R10, R155 ;  /* 0x0000009b0a10723e */ /* 0x000fe400000000ff */
[----:B------:R-:W-:Y:S02]  /*5d60*/  F2FP.F16.F32.PACK_AB R18, R108, R11 ;  /* 0x0000000b6c12723e */ /* 0x000fe400000000ff */
[----:B------:R-:W-:-:S02]  /*5d70*/  SGXT.U32 R3, R3, 0x1 ;  /* 0x000000010303781a */ /* 0x000fc40000000000 */
[----:B------:R-:W-:Y:S02]  /*5d80*/  F2FP.F16.F32.PACK_AB R17, R17, R64 ;  /* 0x000000401111723e */ /* 0x000fe400000000ff */
[----:B------:R-:W-:Y:S01]  /*5d90*/  @P1 MOV R8, 0x7f800000 ;  /* 0x7f80000000081802 */ /* 0x000fe20000000f00 */
[----:B------:R-:W1:Y:S01]  /*5da0*/  LDS.128 R4, [R63] ;  /* 0x000000003f047984 */ /* 0x000e620000000c00 */
[----:B0-----:R-:W-:Y:S01]  /*5db0*/  IMAD R3, R3, R2, RZ ;  /* 0x0000000203037224 */ /* 0x001fe200078e02ff */
[----:B------:R-:W-:Y:S01]  /*5dc0*/  F2FP.F16.F32.PACK_AB R19, R19, R110 ;  /* 0x0000006e1313723e */ /* 0x000fe200000000ff */
[----:B------:R-:W-:Y:S01]  /*5dd0*/  BAR.SYNC.DEFER_BLOCKING 0x0 ;  /* 0x0000000000007b1d */ /* 0x000fe20000010000 */
[----:B------:R-:W-:Y:S01]  /*5de0*/  @P1 FFMA.FTZ R62, R72, R8, +INF ;  /* 0x7f800000483e1423 */ /* 0x000fe20000010008 */
[----:B------:R-:W-:Y:S01]  /*5df0*/  IMAD R113, R2, 0x2, R3 ;  /* 0x0000000202717824 */ /* 0x000fe200078e0203 */
[----:B------:R-:W-:Y:S02]  /*5e00*/  F2FP.F16.F32.PACK_AB R20, R20, R23 ;  /* 0x000000171414723e */ /* 0x000fe400000000ff */
[----:B------:R-:W-:Y:S01]  /*5e10*/  F2FP.F16.F32.PACK_AB R21, R21, R60 ;  /* 0x0000003c1515723e */ /* 0x000fe200000000ff */
[----:B------:R-:W-:Y:S01]  /*5e20*/  IMAD R109, R2, 0x2, R113 ;  /* 0x00000002026d7824 */ /* 0x000fe200078e0271 */
[----:B------:R-:W-:-:S02]  /*5e30*/  F2FP.F16.F32.PACK_AB R22, R22, R151 ;  /* 0x000000971616723e */ /* 0x000fc400000000ff */
[----:B------:R-:W-:Y:S01]  /*5e40*/  F2FP.F16.F32.PACK_AB R23, R102, R141 ;  /* 0x0000008d6617723e */ /* 0x000fe200000000ff */
[----:B------:R-:W-:Y:S01]  /*5e50*/  IMAD R111, R2, 0x2, R109 ;  /* 0x00000002026f7824 */ /* 0x000fe200078e026d */
[----:B------:R-:W-:Y:S02]  /*5e60*/  F2FP.F16.F32.PACK_AB R28, R28, R31 ;  /* 0x0000001f1c1c723e */ /* 0x000fe400000000ff */
[----:B------:R-:W-:Y:S01]  /*5e70*/  F2FP.F16.F32.PACK_AB R29, R29, R58 ;  /* 0x0000003a1d1d723e */ /* 0x000fe200000000ff */
[----:B------:R-:W-:Y:S01]  /*5e80*/  IMAD R107, R2, 0x2, R111 ;  /* 0x00000002026b7824 */ /* 0x000fe200078e026f */
[----:B------:R-:W-:Y:S02]  /*5e90*/  F2FP.F16.F32.PACK_AB R30, R30, R149 ;  /* 0x000000951e1e723e */ /* 0x000fe400000000ff */
[----:B------:R-:W-:Y:S01]  /*5ea0*/  F2FP.F16.F32.PACK_AB R31, R56, R133 ;  /* 0x00000085381f723e */ /* 0x000fe200000000ff */
[----:B------:R-:W-:Y:S01]  /*5eb0*/  IMAD R105, R2, 0x2, R107 ;  /* 0x0000000202697824 */ /* 0x000fe200078e026b */
[----:B------:R-:W-:-:S02]  /*5ec0*/  F2FP.F16.F32.PACK_AB R24, R24, R61 ;  /* 0x0000003d1818723e */ /* 0x000fc400000000ff */
[----:B------:R-:W-:Y:S01]  /*5ed0*/  F2FP.F16.F32.PACK_AB R25, R25, R54 ;  /* 0x000000361919723e */ /* 0x000fe200000000ff */
[----:B------:R-:W-:Y:S01]  /*5ee0*/  IMAD R103, R2, 0x2, R105 ;  /* 0x0000000202677824 */ /* 0x000fe200078e0269 */
[----:B------:R-:W-:Y:S01]  /*5ef0*/  F2FP.F16.F32.PACK_AB R26, R26, R41 ;  /* 0x000000291a1a723e */ /* 0x000fe200000000ff */
[----:B------:R-:W-:Y:S01]  /*5f00*/  STSM.16.M88.4 [R46], R12 ;  /* 0x0000000c2e007844 */ /* 0x000fe20000000200 */
[----:B------:R-:W-:Y:S01]  /*5f10*/  F2FP.F16.F32.PACK_AB R27, R27, R40 ;  /* 0x000000281b1b723e */ /* 0x000fe200000000ff */
[----:B------:R-:W-:Y:S01]  /*5f20*/  IMAD R47, R2, 0x2, R103 ;  /* 0x00000002022f7824 */ /* 0x000fe200078e0267 */
[----:B------:R-:W0:Y:S08]  /*5f30*/  LDC.64 R60, c[0x0][0x228] ;  /* 0x00008a00ff3c7b82 */ /* 0x000e300000000a00 */
[----:B------:R-:W-:Y:S01]  /*5f40*/  BAR.SYNC.DEFER_BLOCKING 0x0 ;  /* 0x0000000000007b1d */ /* 0x000fe20000010000 */
[----:B------:R-:W-:Y:S01]  /*5f50*/  IMAD R40, R184, UR5, RZ ;  /* 0x00000005b8287c24 */ /* 0x000fe2000f8e02ff */
[----:B------:R-:W-:Y:S01]  /*5f60*/  USHF.L.U32 UR5, UR4, 0x1, URZ ;  /* 0x0000000104057899 */ /* 0x000fe2000800063f */
[----:B------:R-:W-:-:S02]  /*5f70*/  LEA R101, R2, R47, 0x1 ;  /* 0x0000002f02657211 */ /* 0x000fc400078e08ff */
[----:B------:R-:W-:Y:S02]  /*5f80*/  F2FP.F16.F32.PACK_AB R34, R34, R37 ;  /* 0x000000252222723e */ /* 0x000fe400000000ff */
[----:B------:R-:W-:Y:S01]  /*5f90*/  F2FP.F16.F32.PACK_AB R35, R35, R36 ;  /* 0x000000242323723e */ /* 0x000fe200000000ff */
[----:B------:R-:W-:Y:S01]  /*5fa0*/  IMAD R51, R2, 0x2, R101 ;  /* 0x0000000202337824 */ /* 0x000fe200078e0265 */
[----:B------:R-:W-:Y:S02]  /*5fb0*/  FSETP.NEU.AND P2, PT, R72, RZ, PT ;  /* 0x000000ff4800720b */ /* 0x000fe40003f4d000 */
[----:B------:R-:W-:Y:S01]  /*5fc0*/  FSETP.NEU.AND P1, PT, R179, RZ, PT ;  /* 0x000000ffb300720b */ /* 0x000fe20003f2d000 */
[----:B------:R-:W-:Y:S01]  /*5fd0*/  IMAD R78, R2, 0x2, R51 ;  /* 0x00000002024e7824 */ /* 0x000fe200078e0233 */
[----:B------:R-:W-:Y:S02]  /*5fe0*/  FSEL R62, R62, -INF , P2 ;  /* 0xff8000003e3e7808 */ /* 0x000fe40001000000 */
[----:B------:R-:W-:Y:S01]  /*5ff0*/  FSEL R45, R45, -INF , P1 ;  /* 0xff8000002d2d7808 */ /* 0x000fe20000800000 */
[----:B------:R-:W-:Y:S01]  /*6000*/  IMAD R55, R2, 0x2, R78 ;  /* 0x0000000202377824 */ /* 0x000fe200078e024e */
[----:B------:R-:W-:Y:S01]  /*6010*/  LOP3.LUT R0, R0, 0xf8, RZ, 0xc0, !PT ;  /* 0x000000f800007812 */ /* 0x000fe200078ec0ff */
[----:B------:R-:W-:Y:S01]  /*6020*/  FFMA R62, R62, 0.69314718246459960938, R97 ;  /* 0x3f3172183e3e7823 */ /* 0x000fe20000000061 */
[----:B------:R-:W-:Y:S01]  /*6030*/  ISETP.NE.U32.AND P0, PT, R188, RZ, PT ;  /* 0x000000ffbc00720c */ /* 0x000fe20003f05070 */
[C---:B------:R-:W-:Y:S01]  /*6040*/  IMAD R66, R2.reuse, 0x2, R55 ;  /* 0x0000000202427824 */ /* 0x040fe200078e0237 */
[----:B------:R-:W2:Y:S03]  /*6050*/  LDS.128 R8, [R63] ;  /* 0x000000003f087984 */ /* 0x000ea60000000c00 */
[C---:B------:R-:W-:Y:S01]  /*6060*/  IMAD R59, R2.reuse, 0x2, R66 ;  /* 0x00000002023b7824 */ /* 0x040fe200078e0242 */
[----:B------:R-:W-:Y:S03]  /*6070*/  BAR.SYNC.DEFER_BLOCKING 0x0 ;  /* 0x0000000000007b1d */ /* 0x000fe60000010000 */
[----:B------:R-:W-:-:S04]  /*6080*/  IMAD R70, R2, 0x2, R59 ;  /* 0x0000000202467824 */ /* 0x000fc800078e023b */
[----:B------:R-:W-:-:S05]  /*6090*/  IMAD R74, R2, 0x2, R70 ;  /* 0x00000002024a7824 */ /* 0x000fca00078e0246 */
[----:B------:R-:W-:-:S05]  /*60a0*/  LEA R67, R2, R74, 0x1 ;  /* 0x0000004a02437211 */ /* 0x000fca00078e08ff */
[----:B------:R-:W-:-:S04]  /*60b0*/  IMAD R69, R2, 0x2, R67 ;  /* 0x0000000202457824 */ /* 0x000fc800078e0243 */
[----:B------:R-:W-:-:S04]  /*60c0*/  IMAD R71, R2, 0x2, R69 ;  /* 0x0000000202477824 */ /* 0x000fc800078e0245 */
[C---:B------:R-:W-:Y:S01]  /*60d0*/  IMAD R73, R2.reuse, 0x2, R71 ;  /* 0x0000000202497824 */ /* 0x040fe200078e0247 */
[----:B------:R-:W-:Y:S03]  /*60e0*/  STSM.16.M88.4 [R46], R16 ;  /* 0x000000102e007844 */ /* 0x000fe60000000200 */
[C---:B------:R-:W-:Y:S01]  /*60f0*/  IMAD R75, R2.reuse, 0x2, R73 ;  /* 0x00000002024b7824 */ /* 0x040fe200078e0249 */
[----:B------:R-:W-:Y:S03]  /*6100*/  BAR.SYNC.DEFER_BLOCKING 0x0 ;  /* 0x0000000000007b1d */ /* 0x000fe60000010000 */
[----:B------:R-:W-:-:S04]  /*6110*/  IMAD R77, R2, 0x2, R75 ;  /* 0x00000002024d7824 */ /* 0x000fc800078e024b */
[----:B------:R-:W-:-:S04]  /*6120*/  IMAD R79, R2, 0x2, R77 ;  /* 0x00000002024f7824 */ /* 0x000fc800078e024d */
[----:B------:R-:W-:-:S05]  /*6130*/  IMAD R81, R2, 0x2, R79 ;  /* 0x0000000202517824 */ /* 0x000fca00078e024f */
[----:B------:R-:W-:-:S05]  /*6140*/  LEA R83, R2, R81, 0x1 ;  /* 0x0000005102537211 */ /* 0x000fca00078e08ff */
[C---:B------:R-:W-:Y:S01]  /*6150*/  IMAD R98, R2.reuse, 0x2, R83 ;  /* 0x0000000202627824 */ /* 0x040fe200078e0253 */
[----:B------:R-:W3:Y:S03]  /*6160*/  LDS.128 R12, [R63] ;  /* 0x000000003f0c7984 */ /* 0x000ee60000000c00 */
[C---:B------:R-:W-:Y:S01]  /*6170*/  IMAD R95, R2.reuse, 0x2, R98 ;  /* 0x00000002025f7824 */ /* 0x040fe200078e0262 */
[----:B------:R-:W-:Y:S03]  /*6180*/  BAR.SYNC.DEFER_BLOCKING 0x0 ;  /* 0x0000000000007b1d */ /* 0x000fe60000010000 */
[----:B------:R-:W-:-:S04]  /*6190*/  IMAD R94, R2, 0x2, R95 ;  /* 0x00000002025e7824 */ /* 0x000fc800078e025f */
[----:B------:R-:W-:-:S04]  /*61a0*/  IMAD R93, R2, 0x2, R94 ;  /* 0x00000002025d7824 */ /* 0x000fc800078e025e */
[----:B------:R-:W-:-:S04]  /*61b0*/  IMAD R92, R2, 0x2, R93 ;  /* 0x00000002025c7824 */ /* 0x000fc800078e025d */
[----:B------:R-:W-:-:S05]  /*61c0*/  IMAD R91, R2, 0x2, R92 ;  /* 0x00000002025b7824 */ /* 0x000fca00078e025c */
[----:B------:R-:W-:-:S05]  /*61d0*/  LEA R90, R2, R91, 0x1 ;  /* 0x0000005b025a7211 */ /* 0x000fca00078e08ff */
[C---:B------:R-:W-:Y:S01]  /*61e0*/  IMAD R89, R2.reuse, 0x2, R90 ;  /* 0x0000000202597824 */ /* 0x040fe200078e025a */
[----:B------:R-:W-:Y:S03]  /*61f0*/  STSM.16.M88.4 [R46], R20 ;  /* 0x000000142e007844 */ /* 0x000fe60000000200 */
[C---:B------:R-:W-:Y:S01]  /*6200*/  IMAD R88, R2.reuse, 0x2, R89 ;  /* 0x0000000202587824 */ /* 0x040fe200078e0259 */
[----:B------:R-:W-:Y:S03]  /*6210*/  BAR.SYNC.DEFER_BLOCKING 0x0 ;  /* 0x0000000000007b1d */ /* 0x000fe60000010000 */
[----:B------:R-:W-:-:S04]  /*6220*/  IMAD R87, R2, 0x2, R88 ;  /* 0x0000000202577824 */ /* 0x000fc800078e0258 */
[----:B------:R-:W-:-:S04]  /*6230*/  IMAD R86, R2, 0x2, R87 ;  /* 0x0000000202567824 */ /* 0x000fc800078e0257 */
[----:B------:R-:W-:-:S04]  /*6240*/  IMAD R85, R2, 0x2, R86 ;  /* 0x0000000202557824 */ /* 0x000fc800078e0256 */
[----:B------:R-:W-:-:S04]  /*6250*/  IMAD R84, R2, 0x2, R85 ;  /* 0x0000000202547824 */ /* 0x000fc800078e0255 */
[----:B------:R-:W-:-:S04]  /*6260*/  IMAD R99, R2, 0x2, R84 ;  /* 0x0000000202637824 */ /* 0x000fc800078e0254 */
[C---:B------:R-:W-:Y:S01]  /*6270*/  IMAD R115, R2.reuse, 0x2, R99 ;  /* 0x0000000202737824 */ /* 0x040fe200078e0263 */
[----:B------:R-:W-:Y:S03]  /*6280*/  LDS.128 R16, [R63] ;  /* 0x000000003f107984 */ /* 0x000fe60000000c00 */
        /* <DEDUP_REMOVED lines=8> */
[----:B------:R4:W-:Y:S03]  /*6310*/  STSM.16.M88.4 [R46], R28 ;  /* 0x0000001c2e007844 */ /* 0x0009e60000000200 */
[C---:B------:R-:W-:Y:S01]  /*6320*/  IMAD R143, R2.reuse, 0x2, R147 ;  /* 0x00000002028f7824 */ /* 0x040fe200078e0293 */
[----:B------:R-:W-:Y:S03]  /*6330*/  BAR.SYNC.DEFER_BLOCKING 0x0 ;  /* 0x0000000000007b1d */ /* 0x000fe60000010000 */
[----:B------:R-:W-:-:S04]  /*6340*/  IMAD R135, R2, 0x2, R143 ;  /* 0x0000000202877824 */ /* 0x000fc800078e028f */
[----:B------:R-:W-:-:S04]  /*6350*/  IMAD R127, R2, 0x2, R135 ;  /* 0x00000002027f7824 */ /* 0x000fc800078e0287 */
[----:B------:R-:W-:Y:S01]  /*6360*/  IMAD R137, R2, 0x2, R127 ;  /* 0x0000000202897824 */ /* 0x000fe200078e027f */
[----:B----4-:R-:W-:Y:S02]  /*6370*/  F2FP.F16.F32.PACK_AB R28, R52, R57 ;  /* 0x00000039341c723e */ /* 0x010fe400000000ff */
[----:B------:R-:W-:Y:S01]  /*6380*/  F2FP.F16.F32.PACK_AB R29, R50, R53 ;  /* 0x00000035321d723e */ /* 0x000fe200000000ff */
[----:B------:R-:W-:Y:S01]  /*6390*/  IMAD R129, R2, 0x2, R137 ;  /* 0x0000000202817824 */ /* 0x000fe200078e0289 */
[----:B------:R-:W-:Y:S01]  /*63a0*/  F2FP.F16.F32.PACK_AB R30, R33, R38 ;  /* 0x00000026211e723e */ /* 0x000fe200000000ff */
[----:B------:R-:W-:Y:S01]  /*63b0*/  IMAD.SHL.U32 R33, R40, 0x2, RZ ;  /* 0x0000000228217824 */ /* 0x000fe200078e00ff */
[----:B------:R-:W-:Y:S01]  /*63c0*/  F2FP.F16.F32.PACK_AB R31, R32, R39 ;  /* 0x00000027201f723e */ /* 0x000fe200000000ff */
[----:B------:R-:W-:Y:S01]  /*63d0*/  IMAD.HI R40, R40, 0x2, RZ ;  /* 0x0000000228287827 */ /* 0x000fe200078e02ff */
[C---:B------:R-:W-:Y:S02]  /*63e0*/  LEA R139, R2.reuse, R129, 0x1 ;  /* 0x00000081028b7211 */ /* 0x040fe400078e08ff */
[----:B0-----:R-:W-:Y:S01]  /*63f0*/  IADD3 R146, P3, P4, R33, UR5, R60 ;  /* 0x0000000521927c10 */ /* 0x001fe2000fc7e03c */
[----:B------:R-:W-:Y:S01]  /*6400*/  UIMAD.WIDE UR4, UR4, 0x2, URZ ;  /* 0x00000002040478a5 */ /* 0x000fe2000f8e023f */
[----:B------:R-:W0:Y:S01]  /*6410*/  LDS.128 R20, [R63] ;  /* 0x000000003f147984 */ /* 0x000e220000000c00 */
[----:B------:R-:W-:Y:S01]  /*6420*/  IMAD R131, R2, 0x2, R139 ;  /* 0x0000000202837824 */ /* 0x000fe200078e028b */
[----:B------:R-:W-:Y:S01]  /*6430*/  F2FP.F16.F32.PACK_AB R32, R48, R49 ;  /* 0x000000313020723e */ /* 0x000fe200000000ff */
[----:B------:R-:W-:Y:S02]  /*6440*/  BAR.SYNC.DEFER_BLOCKING 0x0 ;  /* 0x0000000000007b1d */ /* 0x000fe40000010000 */
[----:B------:R-:W-:Y:S01]  /*6450*/  IMAD R141, R2, 0x2, R131 ;  /* 0x00000002028d7824 */ /* 0x000fe200078e0283 */
[----:B------:R-:W-:-:S02]  /*6460*/  IADD3.X R166, R40, UR5, R61, P3, P4 ;  /* 0x0000000528a67c10 */ /* 0x000fc40009fe843d */
[----:B------:R-:W-:Y:S01]  /*6470*/  F2FP.F16.F32.PACK_AB R33, R42, R43 ;  /* 0x0000002b2a21723e */ /* 0x000fe200000000ff */
[C---:B------:R-:W-:Y:S01]  /*6480*/  IMAD R133, R2.reuse, 0x2, R141 ;  /* 0x0000000202857824 */ /* 0x040fe200078e028d */
[-C--:B------:R-:W-:Y:S01]  /*6490*/  LEA R40, P5, R3, R146.reuse, 0x1 ;  /* 0x0000009203287211 */ /* 0x080fe200078a08ff */
[----:B------:R-:W-:Y:S01]  /*64a0*/  ULDC UR4, c[0x0][0x27c] ;  /* 0x00009f0000047ab9 */ /* 0x000fe20000000800 */
[-C--:B------:R-:W-:Y:S01]  /*64b0*/  LEA R38, P6, R113, R146.reuse, 0x1 ;  /* 0x0000009271267211 */ /* 0x080fe200078c08ff */
[C---:B------:R-:W-:Y:S01]  /*64c0*/  IMAD R149, R2.reuse, 0x2, R133 ;  /* 0x0000000202957824 */ /* 0x040fe200078e0285 */
[----:B------:R-:W-:Y:S01]  /*64d0*/  LEA R36, P3, R109, R146, 0x1 ;  /* 0x000000926d247211 */ /* 0x000fe200078608ff */
[----:B------:R-:W-:Y:S01]  /*64e0*/  UIMAD UR4, UR7, UR4, URZ ;  /* 0x00000004070472a4 */ /* 0x000fe2000f8e023f */
[----:B------:R-:W-:Y:S01]  /*64f0*/  LEA.HI.X.SX32 R41, R3, R166, 0x1, P5 ;  /* 0x000000a603297211 */ /* 0x000fe200028f0eff */
[C---:B------:R-:W-:Y:S01]  /*6500*/  IMAD R151, R2.reuse, 0x2, R149 ;  /* 0x0000000202977824 */ /* 0x040fe200078e0295 */
[----:B------:R-:W-:Y:S01]  /*6510*/  LEA R42, P5, R107, R146, 0x1 ;  /* 0x000000926b2a7211 */ /* 0x000fe200078a08ff */
[----:B------:R-:W-:Y:S01]  /*6520*/  USHF.L.U32 UR6, UR4, 0x2, URZ ;  /* 0x0000000204067899 */ /* 0x000fe2000800063f */
[-C--:B------:R-:W-:Y:S01]  /*6530*/  LEA.HI.X.SX32 R39, R113, R166.reuse, 0x1, P6 ;  /* 0x000000a671277211 */ /* 0x080fe200030f0eff */
[C---:B------:R-:W-:Y:S01]  /*6540*/  IMAD R155, R2.reuse, 0x2, R151 ;  /* 0x00000002029b7824 */ /* 0x040fe200078e0297 */
[-C--:B------:R-:W-:Y:S01]  /*6550*/  LEA.HI.X.SX32 R37, R109, R166.reuse, 0x1, P3 ;  /* 0x000000a66d257211 */ /* 0x080fe200018f0eff */
[----:B------:R-:W-:Y:S01]  /*6560*/  UIMAD.WIDE UR4, UR4, 0x4, URZ ;  /* 0x00000004040478a5 */ /* 0x000fe2000f8e023f */
[----:B------:R-:W-:Y:S01]  /*6570*/  LEA.HI.X.SX32 R43, R107, R166, 0x1, P5 ;  /* 0x000000a66b2b7211 */ /* 0x000fe200028f0eff */
[C---:B------:R-:W-:Y:S01]  /*6580*/  IMAD R153, R2.reuse, 0x2, R155 ;  /* 0x0000000202997824 */ /* 0x040fe200078e029b */
[C---:B------:R-:W-:Y:S01]  /*6590*/  LEA R48, P5, R101.reuse, R146, 0x1 ;  /* 0x0000009265307211 */ /* 0x040fe200078a08ff */
[----:B------:R-:W-:Y:S03]  /*65a0*/  STSM.16.M88.4 [R46], R24 ;  /* 0x000000182e007844 */ /* 0x000fe60000000200 */
[----:B------:R-:W-:Y:S01]  /*65b0*/  LEA R157, R2, R153, 0x1 ;  /* 0x00000099029d7211 */ /* 0x000fe200078e08ff */
[----:B------:R-:W-:Y:S01]  /*65c0*/  BAR.SYNC.DEFER_BLOCKING 0x0 ;  /* 0x0000000000007b1d */ /* 0x000fe20000010000 */
[----:B------:R-:W-:-:S03]  /*65d0*/  LEA.HI.X.SX32 R49, R101, R166, 0x1, P5 ;  /* 0x000000a665317211 */ /* 0x000fc600028f0eff */
[----:B------:R-:W-:Y:S01]  /*65e0*/  IMAD R163, R2, 0x2, R157 ;  /* 0x0000000202a37824 */ /* 0x000fe200078e029d */
[----:B------:R-:W-:-:S03]  /*65f0*/  LEA R56, P5, R66, R146, 0x1 ;  /* 0x0000009242387211 */ /* 0x000fc600078a08ff */
[----:B------:R-:W-:Y:S01]  /*6600*/  IMAD R165, R2, 0x2, R163 ;  /* 0x0000000202a57824 */ /* 0x000fe200078e02a3 */
[----:B------:R-:W-:Y:S02]  /*6610*/  LEA.HI.X.SX32 R57, R66, R166, 0x1, P5 ;  /* 0x000000a642397211 */ /* 0x000fe400028f0eff */
[-C--:B------:R-:W-:Y:S01]  /*6620*/  LEA R66, P5, R67, R146.reuse, 0x1 ;  /* 0x0000009243427211 */ /* 0x080fe200078a08ff */
[----:B------:R-:W-:Y:S01]  /*6630*/  IMAD R164, R2, 0x2, R165 ;  /* 0x0000000202a47824 */ /* 0x000fe200078e02a5 */
[----:B------:R-:W-:Y:S02]  /*6640*/  LEA R2, P4, R111, R146, 0x1 ;  /* 0x000000926f027211 */ /* 0x000fe400078808ff */
[-C--:B------:R-:W-:Y:S02]  /*6650*/  LEA.HI.X.SX32 R67, R67, R166.reuse, 0x1, P5 ;  /* 0x000000a643437211 */ /* 0x080fe400028f0eff */
[----:B------:R-:W-:Y:S01]  /*6660*/  LEA.HI.X.SX32 R3, R111, R166, 0x1, P4 ;  /* 0x000000a66f037211 */ /* 0x000fe200020f0eff */
[----:B------:R-:W4:Y:S01]  /*6670*/  LDS.128 R24, [R63] ;  /* 0x000000003f187984 */ /* 0x000f220000000c00 */
[----:B------:R-:W-:Y:S06]  /*6680*/  BAR.SYNC.DEFER_BLOCKING 0x0 ;  /* 0x0000000000007b1d */ /* 0x000fec0000010000 */
[----:B------:R-:W-:Y:S02]  /*6690*/  STSM.16.M88.4 [R46], R28 ;  /* 0x0000001c2e007844 */ /* 0x000fe40000000200 */
[----:B------:R-:W-:Y:S06]  /*66a0*/  BAR.SYNC.DEFER_BLOCKING 0x0 ;  /* 0x0000000000007b1d */ /* 0x000fec0000010000 */
[----:B------:R-:W5:Y:S02]  /*66b0*/  LDS.128 R28, [R63] ;  /* 0x000000003f1c7984 */ /* 0x000f640000000c00 */
[----:B------:R-:W-:Y:S06]  /*66c0*/  BAR.SYNC.DEFER_BLOCKING 0x0 ;  /* 0x0000000000007b1d */ /* 0x000fec0000010000 */
[----:B------:R1:W-:Y:S02]  /*66d0*/  STSM.16.M88.4 [R46], R32 ;  /* 0x000000202e007844 */ /* 0x0003e40000000200 */
[----:B------:R-:W-:Y:S01]  /*66e0*/  BAR.SYNC.DEFER_BLOCKING 0x0 ;  /* 0x0000000000007b1d */ /* 0x000fe20000010000 */
[----:B-1----:R-:W-:-:S02]  /*66f0*/  LEA R32, P6, R105, R146, 0x1 ;  /* 0x0000009269207211 */ /* 0x002fc400078c08ff */
[-C--:B------:R-:W-:Y:S02]  /*6700*/  LEA R34, P3, R103, R146.reuse, 0x1 ;  /* 0x0000009267227211 */ /* 0x080fe400078608ff */
[----:B------:R-:W-:Y:S02]  /*6710*/  LEA R46, P4, R47, R146, 0x1 ;  /* 0x000000922f2e7211 */ /* 0x000fe400078808ff */
[-C--:B------:R-:W-:Y:S02]  /*6720*/  LEA.HI.X.SX32 R33, R105, R166.reuse, 0x1, P6 ;  /* 0x000000a669217211 */ /* 0x080fe400030f0eff */
[----:B------:R-:W-:Y:S02]  /*6730*/  LEA.HI.X.SX32 R35, R103, R166, 0x1, P3 ;  /* 0x000000a667237211 */ /* 0x000fe400018f0eff */
[-C--:B------:R-:W-:Y:S02]  /*6740*/  LEA R50, P6, R51, R146.reuse, 0x1 ;  /* 0x0000009233327211 */ /* 0x080fe400078c08ff */
[----:B------:R-:W-:Y:S01]  /*6750*/  LEA R52, P3, R78, R146, 0x1 ;  /* 0x000000924e347211 */ /* 0x000fe200078608ff */
[----:B------:R-:W-:Y:S01]  /*6760*/  STG.E.U16 desc[UR44][R40.64], R4 ;  /* 0x0000000428007986 */ /* 0x000fe2000c10152c */
[----:B------:R-:W-:-:S02]  /*6770*/  LEA.HI.X.SX32 R47, R47, R166, 0x1, P4 ;  /* 0x000000a62f2f7211 */ /* 0x000fc400020f0eff */
[----:B------:R-:W-:Y:S01]  /*6780*/  LEA R54, P4, R55, R146, 0x1 ;  /* 0x0000009237367211 */ /* 0x000fe200078808ff */
[----:B------:R-:W-:Y:S01]  /*6790*/  STG.E.U16 desc[UR44][R38.64], R5 ;  /* 0x0000000526007986 */ /* 0x000fe2000c10152c */
[-C--:B------:R-:W-:Y:S02]  /*67a0*/  LEA.HI.X.SX32 R51, R51, R166.reuse, 0x1, P6 ;  /* 0x000000a633337211 */ /* 0x080fe400030f0eff */
[----:B------:R-:W-:Y:S01]  /*67b0*/  LEA.HI.X.SX32 R53, R78, R166, 0x1, P3 ;  /* 0x000000a64e357211 */ /* 0x000fe200018f0eff */
[----:B------:R1:W-:Y:S01]  /*67c0*/  STG.E.U16 desc[UR44][R36.64], R6 ;  /* 0x0000000624007986 */ /* 0x0003e2000c10152c */
[-C--:B------:R-:W-:Y:S02]  /*67d0*/  LEA R58, P6, R59, R146.reuse, 0x1 ;  /* 0x000000923b3a7211 */ /* 0x080fe400078c08ff */
[----:B------:R-:W-:Y:S01]  /*67e0*/  LEA R60, P3, R70, R146, 0x1 ;  /* 0x00000092463c7211 */ /* 0x000fe200078608ff */
[----:B------:R2:W-:Y:S01]  /*67f0*/  STG.E.U16 desc[UR44][R2.64], R7 ;  /* 0x0000000702007986 */ /* 0x0005e2000c10152c */
[----:B------:R-:W-:-:S02]  /*6800*/  LEA.HI.X.SX32 R55, R55, R166, 0x1, P4 ;  /* 0x000000a637377211 */ /* 0x000fc400020f0eff */
[----:B------:R-:W-:Y:S02]  /*6810*/  LEA R64, P4, R74, R146, 0x1 ;  /* 0x000000924a407211 */ /* 0x000fe400078808ff */
[-C--:B------:R-:W-:Y:S02]  /*6820*/  LEA.HI.X.SX32 R59, R59, R166.reuse, 0x1, P6 ;  /* 0x000000a63b3b7211 */ /* 0x080fe400030f0eff */
[----:B------:R-:W-:Y:S02]  /*6830*/  LEA.HI.X.SX32 R61, R70, R166, 0x1, P3 ;  /* 0x000000a6463d7211 */ /* 0x000fe400018f0eff */
[-C--:B------:R-:W-:Y:S02]  /*6840*/  LEA R68, P6, R69, R146.reuse, 0x1 ;  /* 0x0000009245447211 */ /* 0x080fe400078c08ff */
[----:B------:R-:W-:Y:S02]  /*6850*/  LEA R70, P3, R71, R146, 0x1 ;  /* 0x0000009247467211 */ /* 0x000fe400078608ff */
[----:B------:R-:W-:-:S02]  /*6860*/  LEA.HI.X.SX32 R65, R74, R166, 0x1, P4 ;  /* 0x000000a64a417211 */ /* 0x000fc400020f0eff */
[-C--:B------:R-:W-:Y:S02]  /*6870*/  LEA R72, P4, R73, R146.reuse, 0x1 ;  /* 0x0000009249487211 */ /* 0x080fe400078808ff */
[----:B------:R-:W-:Y:S02]  /*6880*/  LEA R74, P5, R75, R146, 0x1 ;  /* 0x000000924b4a7211 */ /* 0x000fe400078a08ff */
[-C--:B------:R-:W-:Y:S02]  /*6890*/  LEA.HI.X.SX32 R69, R69, R166.reuse, 0x1, P6 ;  /* 0x000000a645457211 */ /* 0x080fe400030f0eff */
[----:B------:R-:W-:Y:S02]  /*68a0*/  LEA.HI.X.SX32 R71, R71, R166, 0x1, P3 ;  /* 0x000000a647477211 */ /* 0x000fe400018f0eff */
[-C--:B------:R-:W-:Y:S02]  /*68b0*/  LEA R76, P6, R77, R146.reuse, 0x1 ;  /* 0x000000924d4c7211 */ /* 0x080fe400078c08ff */
[----:B------:R-:W-:-:S02]  /*68c0*/  LEA R78, P3, R79, R146, 0x1 ;  /* 0x000000924f4e7211 */ /* 0x000fc400078608ff */
[----:B------:R-:W-:Y:S02]  /*68d0*/  LEA.HI.X.SX32 R73, R73, R166, 0x1, P4 ;  /* 0x000000a649497211 */ /* 0x000fe400020f0eff */
[----:B------:R-:W-:Y:S02]  /*68e0*/  LEA R80, P4, R81, R146, 0x1 ;  /* 0x0000009251507211 */ /* 0x000fe400078808ff */
[----:B------:R-:W-:Y:S02]  /*68f0*/  LEA.HI.X.SX32 R75, R75, R166, 0x1, P5 ;  /* 0x000000a64b4b7211 */ /* 0x000fe400028f0eff */
[----:B------:R-:W-:Y:S02]  /*6900*/  LEA R82, P5, R83, R146, 0x1 ;  /* 0x0000009253527211 */ /* 0x000fe400078a08ff */
[-C--:B------:R-:W-:Y:S02]  /*6910*/  LEA.HI.X.SX32 R77, R77, R166.reuse, 0x1, P6 ;  /* 0x000000a64d4d7211 */ /* 0x080fe400030f0eff */
[----:B------:R-:W-:-:S02]  /*6920*/  LEA.HI.X.SX32 R79, R79, R166, 0x1, P3 ;  /* 0x000000a64f4f7211 */ /* 0x000fc400018f0eff */
[-C--:B------:R-:W-:Y:S02]  /*6930*/  LEA R100, P6, R98, R146.reuse, 0x1 ;  /* 0x0000009262647211 */ /* 0x080fe400078c08ff */
[----:B------:R-:W-:Y:S02]  /*6940*/  LEA R102, P3, R95, R146, 0x1 ;  /* 0x000000925f667211 */ /* 0x000fe400078608ff */
[----:B------:R-:W-:Y:S02]  /*6950*/  LEA.HI.X.SX32 R81, R81, R166, 0x1, P4 ;  /* 0x000000a651517211 */ /* 0x000fe400020f0eff */
[----:B------:R-:W-:Y:S02]  /*6960*/  LEA R104, P4, R94, R146, 0x1 ;  /* 0x000000925e687211 */ /* 0x000fe400078808ff */
[----:B------:R-:W-:Y:S02]  /*6970*/  LEA.HI.X.SX32 R83, R83, R166, 0x1, P5 ;  /* 0x000000a653537211 */ /* 0x000fe400028f0eff */
[----:B------:R-:W-:-:S02]  /*6980*/  LEA R106, P5, R93, R146, 0x1 ;  /* 0x000000925d6a7211 */ /* 0x000fc400078a08ff */
[-C--:B------:R-:W-:Y:S02]  /*6990*/  LEA.HI.X.SX32 R101, R98, R166.reuse, 0x1, P6 ;  /* 0x000000a662657211 */ /* 0x080fe400030f0eff */
[----:B------:R-:W-:Y:S02]  /*69a0*/  LEA.HI.X.SX32 R103, R95, R166, 0x1, P3 ;  /* 0x000000a65f677211 */ /* 0x000fe400018f0eff */
[-C--:B------:R-:W-:Y:S02]  /*69b0*/  LEA R108, P6, R92, R146.reuse, 0x1 ;  /* 0x000000925c6c7211 */ /* 0x080fe400078c08ff */
[----:B------:R-:W-:Y:S02]  /*69c0*/  LEA R110, P3, R91, R146, 0x1 ;  /* 0x000000925b6e7211 */ /* 0x000fe400078608ff */
[----:B------:R-:W-:Y:S02]  /*69d0*/  LEA.HI.X.SX32 R105, R94, R166, 0x1, P4 ;  /* 0x000000a65e697211 */ /* 0x000fe400020f0eff */
[----:B------:R-:W-:-:S02]  /*69e0*/  LEA R94, P4, R90, R146, 0x1 ;  /* 0x000000925a5e7211 */ /* 0x000fc400078808ff */
[----:B------:R-:W-:Y:S02]  /*69f0*/  LEA.HI.X.SX32 R107, R93, R166, 0x1, P5 ;  /* 0x000000a65d6b7211 */ /* 0x000fe400028f0eff */
        /* <DEDUP_REMOVED lines=55> */
[-C--:B------:R-:W-:Y:S02]  /*6d70*/  LEA.HI.X.SX32 R145, R149, R166.reuse, 0x1, P5 ;  /* 0x000000a695917211 */ /* 0x080fe400028f0eff */
[-C--:B------:R-:W-:Y:S02]  /*6d80*/  LEA.HI.X.SX32 R149, R151, R166.reuse, 0x1, P6 ;  /* 0x000000a697957211 */ /* 0x080fe400030f0eff */
[----:B------:R-:W-:Y:S02]  /*6d90*/  LEA.HI.X.SX32 R155, R155, R166, 0x1, P3 ;  /* 0x000000a69b9b7211 */ /* 0x000fe400018f0eff */
[----:B------:R-:W-:-:S02]  /*6da0*/  LEA R152, P5, R157, R146, 0x1 ;  /* 0x000000929d987211 */ /* 0x000fc400078a08ff */
[-C--:B------:R-:W-:Y:S02]  /*6db0*/  LEA R156, P6, R163, R146.reuse, 0x1 ;  /* 0x00000092a39c7211 */ /* 0x080fe400078c08ff */
[----:B------:R-:W-:Y:S02]  /*6dc0*/  LEA R162, P3, R165, R146, 0x1 ;  /* 0x00000092a5a27211 */ /* 0x000fe400078608ff */
[----:B------:R-:W-:Y:S02]  /*6dd0*/  LEA.HI.X.SX32 R151, R153, R166, 0x1, P4 ;  /* 0x000000a699977211 */ /* 0x000fe400020f0eff */
[----:B------:R-:W-:Y:S02]  /*6de0*/  LEA R146, P4, R164, R146, 0x1 ;  /* 0x00000092a4927211 */ /* 0x000fe400078808ff */
[----:B-1----:R-:W-:Y:S02]  /*6df0*/  PRMT R37, R4, 0x7632, R37 ;  /* 0x0000763204257816 */ /* 0x002fe40000000025 */
[----:B------:R-:W-:-:S02]  /*6e00*/  PRMT R39, R5, 0x7632, R39 ;  /* 0x0000763205277816 */ /* 0x000fc40000000027 */
[----:B------:R-:W-:Y:S01]  /*6e10*/  LEA.HI.X.SX32 R147, R164, R166, 0x1, P4 ;  /* 0x000000a6a4937211 */ /* 0x000fe200020f0eff */
[----:B------:R3:W-:Y:S01]  /*6e20*/  STG.E.U16 desc[UR44][R42.64], R37 ;  /* 0x000000252a007986 */ /* 0x0007e2000c10152c */
[----:B------:R-:W-:Y:S02]  /*6e30*/  PRMT R41, R6, 0x7632, R41 ;  /* 0x0000763206297816 */ /* 0x000fe40000000029 */
[----:B------:R-:W-:Y:S01]  /*6e40*/  PRMT R164, R7, 0x7632, R164 ;  /* 0x0000763207a47816 */ /* 0x000fe200000000a4 */
[----:B------:R1:W-:Y:S01]  /*6e50*/  STG.E.U16 desc[UR44][R32.64], R39 ;  /* 0x0000002720007986 */ /* 0x0003e2000c10152c */
[----:B--2---:R-:W-:Y:S02]  /*6e60*/  PRMT R3, R8, 0x7632, R3 ;  /* 0x0000763208037816 */ /* 0x004fe40000000003 */
[----:B------:R-:W-:Y:S01]  /*6e70*/  PRMT R4, R9, 0x7632, R4 ;  /* 0x0000763209047816 */ /* 0x000fe20000000004 */
[----:B------:R-:W-:Y:S01]  /*6e80*/  STG.E.U16 desc[UR44][R34.64], R41 ;  /* 0x0000002922007986 */ /* 0x000fe2000c10152c */
[----:B------:R-:W-:-:S02]  /*6e90*/  PRMT R5, R10, 0x7632, R5 ;  /* 0x000076320a057816 */ /* 0x000fc40000000005 */
[----:B------:R-:W-:Y:S01]  /*6ea0*/  PRMT R2, R11, 0x7632, R2 ;  /* 0x000076320b027816 */ /* 0x000fe20000000002 */
[----:B------:R2:W-:Y:S01]  /*6eb0*/  STG.E.U16 desc[UR44][R46.64], R164 ;  /* 0x000000a42e007986 */ /* 0x0005e2000c10152c */
[----:B---3--:R-:W-:Y:S02]  /*6ec0*/  PRMT R37, R12, 0x7632, R37 ;  /* 0x000076320c257816 */ /* 0x008fe40000000025 */
[----:B------:R-:W-:Y:S01]  /*6ed0*/  PRMT R38, R13, 0x7632, R38 ;  /* 0x000076320d267816 */ /* 0x000fe20000000026 */
[----:B------:R3:W-:Y:S01]  /*6ee0*/  STG.E.U16 desc[UR44][R48.64], R8 ;  /* 0x0000000830007986 */ /* 0x0007e2000c10152c */
[----:B-1----:R-:W-:Y:S02]  /*6ef0*/  PRMT R39, R14, 0x7632, R39 ;  /* 0x000076320e277816 */ /* 0x002fe40000000027 */
[----:B------:R-:W-:Y:S01]  /*6f00*/  PRMT R40, R15, 0x7632, R40 ;  /* 0x000076320f287816 */ /* 0x000fe20000000028 */
[----:B------:R1:W-:Y:S01]  /*6f10*/  STG.E.U16 desc[UR44][R50.64], R9 ;  /* 0x0000000932007986 */ /* 0x0003e2000c10152c */
[----:B0-----:R-:W-:-:S02]  /*6f20*/  PRMT R43, R23, 0x7632, R43 ;  /* 0x00007632172b7816 */ /* 0x001fc4000000002b */
[-C--:B------:R-:W-:Y:S01]  /*6f30*/  LEA.HI.X.SX32 R153, R157, R166.reuse, 0x1, P5 ;  /* 0x000000a69d997211 */ /* 0x080fe200028f0eff */
[----:B------:R0:W-:Y:S01]  /*6f40*/  STG.E.U16 desc[UR44][R52.64], R10 ;  /* 0x0000000a34007986 */ /* 0x0001e2000c10152c */
[----:B--2---:R-:W-:Y:S02]  /*6f50*/  PRMT R47, R19, 0x7632, R47 ;  /* 0x00007632132f7816 */ /* 0x004fe4000000002f */
[-C--:B------:R-:W-:Y:S01]  /*6f60*/  LEA.HI.X.SX32 R157, R163, R166.reuse, 0x1, P6 ;  /* 0x000000a6a39d7211 */ /* 0x080fe200030f0eff */
[----:B------:R2:W-:Y:S01]  /*6f70*/  STG.E.U16 desc[UR44][R54.64], R11 ;  /* 0x0000000b36007986 */ /* 0x0005e2000c10152c */
[----:B---3--:R-:W-:Y:S02]  /*6f80*/  PRMT R49, R22, 0x7632, R49 ;  /* 0x0000763216317816 */ /* 0x008fe40000000031 */
[----:B------:R-:W-:Y:S01]  /*6f90*/  LEA.HI.X.SX32 R163, R165, R166, 0x1, P3 ;  /* 0x000000a6a5a37211 */ /* 0x000fe200018f0eff */
[----:B------:R4:W-:Y:S01]  /*6fa0*/  STG.E.U16 desc[UR44][R56.64], R3 ;  /* 0x0000000338007986 */ /* 0x0009e2000c10152c */
[----:B-1----:R-:W1:Y:S03]  /*6fb0*/  LDC.64 R8, c[0x0][0x230] ;  /* 0x00008c00ff087b82 */ /* 0x002e660000000a00 */
[----:B------:R-:W-:Y:S01]  /*6fc0*/  STG.E.U16 desc[UR44][R58.64], R4 ;  /* 0x000000043a007986 */ /* 0x000fe2000c10152c */
[----:B0-----:R-:W-:-:S03]  /*6fd0*/  PRMT R53, R16, 0x7632, R53 ;  /* 0x0000763210357816 */ /* 0x001fc60000000035 */
[----:B------:R0:W-:Y:S01]  /*6fe0*/  STG.E.U16 desc[UR44][R60.64], R5 ;  /* 0x000000053c007986 */ /* 0x0001e2000c10152c */
[----:B--2---:R-:W-:Y:S02]  /*6ff0*/  PRMT R54, R17, 0x7632, R54 ;  /* 0x0000763211367816 */ /* 0x004fe40000000036 */
[----:B------:R-:W-:Y:S01]  /*7000*/  PRMT R55, R18, 0x7632, R55 ;  /* 0x0000763212377816 */ /* 0x000fe20000000037 */
[----:B------:R2:W-:Y:S01]  /*7010*/  STG.E.U16 desc[UR44][R64.64], R2 ;  /* 0x0000000240007986 */ /* 0x0005e2000c10152c */
[----:B----4-:R-:W-:-:S03]  /*7020*/  PRMT R3, R26, 0x7632, R3 ;  /* 0x000076321a037816 */ /* 0x010fc60000000003 */
[----:B------:R3:W4:Y:S04]  /*7030*/  LDS.128 R4, [R63] ;  /* 0x000000003f047984 */ /* 0x0007280000000c00 */
[----:B------:R5:W-:Y:S01]  /*7040*/  STG.E.U16 desc[UR44][R66.64], R12 ;  /* 0x0000000c42007986 */ /* 0x000be2000c10152c */
[----:B0-----:R-:W-:Y:S02]  /*7050*/  PRMT R60, R24, 0x7632, R60 ;  /* 0x00007632183c7816 */ /* 0x001fe4000000003c */
[----:B------:R-:W-:Y:S01]  /*7060*/  PRMT R61, R25, 0x7632, R61 ;  /* 0x00007632193d7816 */ /* 0x000fe2000000003d */
[----:B------:R0:W-:Y:S01]  /*7070*/  STG.E.U16 desc[UR44][R68.64], R13 ;  /* 0x0000000d44007986 */ /* 0x0001e2000c10152c */
[----:B--2---:R-:W-:Y:S01]  /*7080*/  PRMT R2, R21, 0x7632, R2 ;  /* 0x0000763215027816 */ /* 0x004fe20000000002 */
[----:B---3--:R-:W-:Y:S01]  /*7090*/  FFMA R63, R45, 0.69314718246459960938, R96 ;  /* 0x3f3172182d3f7823 */ /* 0x008fe20000000060 */
[----:B-----5:R-:W-:Y:S01]  /*70a0*/  PRMT R65, R29, 0x7632, R65 ;  /* 0x000076321d417816 */ /* 0x020fe20000000041 */
[----:B------:R2:W-:Y:S04]  /*70b0*/  STG.E.U16 desc[UR44][R70.64], R14 ;  /* 0x0000000e46007986 */ /* 0x0005e8000c10152c */
[----:B------:R-:W-:Y:S01]  /*70c0*/  STG.E.U16 desc[UR44][R72.64], R15 ;  /* 0x0000000f48007986 */ /* 0x000fe2000c10152c */
[----:B------:R-:W-:-:S03]  /*70d0*/  PRMT R66, R31, 0x7632, R66 ;  /* 0x000076321f427816 */ /* 0x000fc60000000042 */
[----:B------:R-:W-:Y:S01]  /*70e0*/  STG.E.U16 desc[UR44][R74.64], R37 ;  /* 0x000000254a007986 */ /* 0x000fe2000c10152c */
[----:B0-----:R-:W-:-:S03]  /*70f0*/  PRMT R69, R28, 0x7632, R69 ;  /* 0x000076321c457816 */ /* 0x001fc60000000045 */
[----:B------:R4:W-:Y:S01]  /*7100*/  STG.E.U16 desc[UR44][R76.64], R38 ;  /* 0x000000264c007986 */ /* 0x0009e2000c10152c */
[----:B--2---:R-:W-:Y:S02]  /*7110*/  PRMT R71, R27, 0x7632, R71 ;  /* 0x000076321b477816 */ /* 0x004fe40000000047 */
[----:B------:R-:W-:Y:S01]  /*7120*/  PRMT R70, R30, 0x7632, R70 ;  /* 0x000076321e467816 */ /* 0x000fe20000000046 */
[----:B------:R0:W-:Y:S04]  /*7130*/  STG.E.U16 desc[UR44][R78.64], R39 ;  /* 0x000000274e007986 */ /* 0x0001e8000c10152c */
[----:B------:R2:W-:Y:S04]  /*7140*/  STG.E.U16 desc[UR44][R80.64], R40 ;  /* 0x0000002850007986 */ /* 0x0005e8000c10152c */
[----:B------:R-:W-:Y:S04]  /*7150*/  STG.E.U16 desc[UR44][R82.64], R16 ;  /* 0x0000001052007986 */ /* 0x000fe8000c10152c */
[----:B------:R-:W-:Y:S01]  /*7160*/  STG.E.U16 desc[UR44][R100.64], R17 ;  /* 0x0000001164007986 */ /* 0x000fe2000c10152c */
[----:B----4-:R-:W-:-:S02]  /*7170*/  PRMT R76, R4, 0x7632, R76 ;  /* 0x00007632044c7816 */ /* 0x010fc4000000004c */
[----:B0-----:R-:W-:Y:S01]  /*7180*/  PRMT R78, R5, 0x7632, R78 ;  /* 0x00007632054e7816 */ /* 0x001fe2000000004e */
[----:B------:R-:W-:Y:S01]  /*7190*/  STG.E.U16 desc[UR44][R102.64], R18 ;  /* 0x0000001266007986 */ /* 0x000fe2000c10152c */
[----:B--2---:R-:W-:Y:S02]  /*71a0*/  PRMT R80, R20, 0x7632, R80 ;  /* 0x0000763214507816 */ /* 0x004fe40000000050 */
[----:B------:R-:W-:Y:S01]  /*71b0*/  PRMT R81, R6, 0x7632, R81 ;  /* 0x0000763206517816 */ /* 0x000fe20000000051 */
[----:B------:R-:W-:Y:S01]  /*71c0*/  STG.E.U16 desc[UR44][R104.64], R19 ;  /* 0x0000001368007986 */ /* 0x000fe2000c10152c */
[----:B------:R-:W-:-:S03]  /*71d0*/  PRMT R73, R7, 0x7632, R73 ;  /* 0x0000763207497816 */ /* 0x000fc60000000049 */
[----:B------:R-:W-:Y:S04]  /*71e0*/  STG.E.U16 desc[UR44][R106.64], R53 ;  /* 0x000000356a007986 */ /* 0x000fe8000c10152c */
        /* <DEDUP_REMOVED lines=17> */
[----:B------:R0:W-:Y:S04]  /*7300*/  STG.E.U16 desc[UR44][R124.64], R3 ;  /* 0x000000037c007986 */ /* 0x0001e8000c10152c */
[----:B------:R2:W-:Y:S04]  /*7310*/  STG.E.U16 desc[UR44][R142.64], R71 ;  /* 0x000000478e007986 */ /* 0x0005e8000c10152c */
[----:B------:R2:W-:Y:S04]  /*7320*/  STG.E.U16 desc[UR44][R134.64], R28 ;  /* 0x0000001c86007986 */ /* 0x0005e8000c10152c */
[----:B------:R2:W-:Y:S01]  /*7330*/  STG.E.U16 desc[UR44][R126.64], R29 ;  /* 0x0000001d7e007986 */ /* 0x0005e2000c10152c */
[----:B0-----:R-:W-:-:S02]  /*7340*/  IMAD.SHL.U32 R3, R184, 0x4, RZ ;  /* 0x00000004b8037824 */ /* 0x001fc400078e00ff */
[----:B------:R-:W-:Y:S01]  /*7350*/  IMAD.HI R184, R184, 0x4, RZ ;  /* 0x00000004b8b87827 */ /* 0x000fe200078e02ff */
[----:B------:R2:W-:Y:S02]  /*7360*/  STG.E.U16 desc[UR44][R136.64], R30 ;  /* 0x0000001e88007986 */ /* 0x0005e4000c10152c */
[----:B-1----:R-:W-:Y:S02]  /*7370*/  IADD3 R2, P1, P2, R3, UR6, R8 ;  /* 0x0000000603027c10 */ /* 0x002fe4000fa3e008 */
[----:B------:R2:W-:Y:S02]  /*7380*/  STG.E.U16 desc[UR44][R128.64], R31 ;  /* 0x0000001f80007986 */ /* 0x0005e4000c10152c */
[----:B------:R-:W-:Y:S02]  /*7390*/  IADD3.X R3, R184, UR5, R9, P1, P2 ;  /* 0x00000005b8037c10 */ /* 0x000fe40008fe4409 */
[----:B------:R2:W-:Y:S04]  /*73a0*/  STG.E.U16 desc[UR44][R138.64], R69 ;  /* 0x000000458a007986 */ /* 0x0005e8000c10152c */
        /* <DEDUP_REMOVED lines=10> */
[----:B------:R2:W-:Y:S01]  /*7450*/  STG.E.U16 desc[UR44][R146.64], R73 ;  /* 0x0000004992007986 */ /* 0x0005e2000c10152c */
[----:B------:R-:W-:Y:S06]  /*7460*/  BAR.SYNC.DEFER_BLOCKING 0x0 ;  /* 0x0000000000007b1d */ /* 0x000fec0000010000 */
[----:B------:R2:W-:Y:S02]  /*7470*/  STS.64 [R0+UR16], R62 ;  /* 0x0000003e00007988 */ /* 0x0005e40008000a10 */
[----:B------:R-:W-:Y:S06]  /*7480*/  BAR.SYNC.DEFER_BLOCKING 0x0 ;  /* 0x0000000000007b1d */ /* 0x000fec0000010000 */
[----:B------:R-:W-:Y:S05]  /*7490*/  @P0 EXIT ;  /* 0x000000000000094d */ /* 0x000fea0003800000 */
[----:B--2---:R-:W0:Y:S04]  /*74a0*/  LDS R5, [R44] ;  /* 0x000000002c057984 */ /* 0x004e280000000800 */
[----:B0-----:R-:W-:Y:S01]  /*74b0*/  STG.E desc[UR44][R2.64], R5 ;  /* 0x0000000502007986 */ /* 0x001fe2000c10192c */
[----:B------:R-:W-:Y:S05]  /*74c0*/  EXIT ;  /* 0x000000000000794d */ /* 0x000fea0003800000 */
.L_x_2:
[----:B------:R-:W-:-:S00]  /*74d0*/  BRA `(.L_x_2) ;  /* 0xfffffffc00fc7947 */ /* 0x000fc0000383ffff */
[----:B------:R-:W-:-:S00]  /*74e0*/  NOP ;  /* 0x0000000000007918 */ /* 0x000fc00000000000 */
        /* <DEDUP_REMOVED lines=9> */
.L_x_3:


//--------------------- .nv.global.init           --------------------------
	.section	.nv.global.init,"aw",@progbits
.nv.global.init:
	.type		_$_str,@object
	.size		_$_str,(.L_0 - _$_str)
_$_str:
        /*0000*/ 	.byte	0x5f, 0x5f, 0x43, 0x55, 0x44, 0x41, 0x5f, 0x46, 0x54, 0x5a, 0x00
.L_0:


//--------------------- .nv.shared.attn_fwd       --------------------------
	.section	.nv.shared.attn_fwd,"aw",@nobits
	.sectionflags	@""
	.align	16
	.zero		1024


//--------------------- .nv.shared.reserved.0     --------------------------
	.section	.nv.shared.reserved.0,"aw",@nobits
	.weak		__nv_reservedSMEM_offset_0_alias
	.size		__nv_reservedSMEM_offset_0_alias, 0, 0
	.other		__nv_reservedSMEM_offset_0_alias,@"STO_CUDA_RESERVED_SHARED STV_DEFAULT"
__nv_reservedSMEM_offset_0_alias:
	.zero		0


//--------------------- .nv.constant0.attn_fwd    --------------------------
	.section	.nv.constant0.attn_fwd,"a",@progbits
	.sectionflags	@""
	.align	4
.nv.constant0.attn_fwd:
	.zero		664


//--------------------- SYMBOLS --------------------------

	.type		.nv.reservedSmem.offset0,@object
	.size		.nv.reservedSmem.offset0,0x4
